//
// Generated by NVIDIA NVVM Compiler
//
// Compiler Build ID: CL-36424714
// Cuda compilation tools, release 13.0, V13.0.88
// Based on NVVM 20.0.0
//

.version 9.0
.target sm_100
.address_size 64

	// .globl	_Z13render_kernelP6float3Phiiiiiii

.visible .entry _Z13render_kernelP6float3Phiiiiiii(
	.param .u64 .ptr .align 1 _Z13render_kernelP6float3Phiiiiiii_param_0,
	.param .u64 .ptr .align 1 _Z13render_kernelP6float3Phiiiiiii_param_1,
	.param .u32 _Z13render_kernelP6float3Phiiiiiii_param_2,
	.param .u32 _Z13render_kernelP6float3Phiiiiiii_param_3,
	.param .u32 _Z13render_kernelP6float3Phiiiiiii_param_4,
	.param .u32 _Z13render_kernelP6float3Phiiiiiii_param_5,
	.param .u32 _Z13render_kernelP6float3Phiiiiiii_param_6,
	.param .u32 _Z13render_kernelP6float3Phiiiiiii_param_7,
	.param .u32 _Z13render_kernelP6float3Phiiiiiii_param_8
)
{
	.reg .pred 	%p<282>;
	.reg .b32 	%r<368>;
	.reg .b32 	%f<1852>;
	.reg .b64 	%rd<14>;

	ld.param.u32 	%r81, [_Z13render_kernelP6float3Phiiiiiii_param_2];
	ld.param.u32 	%r88, [_Z13render_kernelP6float3Phiiiiiii_param_3];
	ld.param.u32 	%r83, [_Z13render_kernelP6float3Phiiiiiii_param_4];
	ld.param.u32 	%r85, [_Z13render_kernelP6float3Phiiiiiii_param_6];
	ld.param.u32 	%r86, [_Z13render_kernelP6float3Phiiiiiii_param_7];
	ld.param.u32 	%r87, [_Z13render_kernelP6float3Phiiiiiii_param_8];
	mov.u32 	%r89, %ctaid.x;
	mov.u32 	%r90, %ntid.x;
	mov.u32 	%r91, %tid.x;
	mad.lo.s32 	%r1, %r89, %r90, %r91;
	mov.u32 	%r92, %ctaid.y;
	mov.u32 	%r93, %ntid.y;
	mov.u32 	%r94, %tid.y;
	mad.lo.s32 	%r95, %r92, %r93, %r94;
	setp.ge.s32 	%p16, %r1, %r81;
	setp.ge.s32 	%p17, %r95, %r88;
	or.pred  	%p18, %p16, %p17;
	mov.f32 	%f1846, 0f00000000;
	mov.f32 	%f1847, 0f00000000;
	mov.f32 	%f1848, 0f00000000;
	@%p18 bra 	$L__BB0_170;
	mad.lo.s32 	%r3, %r81, %r95, %r1;
	cvt.rn.f32.s32 	%f1, %r81;
	cvt.rn.f32.u32 	%f2, %r88;
	setp.lt.s32 	%p19, %r83, 1;
	@%p19 bra 	$L__BB0_144;
	setp.lt.s32 	%p20, %r86, 1;
	@%p20 bra 	$L__BB0_144;
	ld.param.u32 	%r321, [_Z13render_kernelP6float3Phiiiiiii_param_5];
	mov.f32 	%f661, 0f3EF5BE0B;
	mov.f32 	%f662, 0f3E6BE54E;
	mul.rn.f32 	%f663, %f662, %f661;
	fma.rn.f32 	%f3, %f663, 0f3EBC02AA, 0f3EF5BE0B;
	mul.lo.s32 	%r97, %r321, -1403630843;
	mul.lo.s32 	%r98, %r3, 747796405;
	xor.b32  	%r99, %r98, %r97;
	xor.b32  	%r362, %r99, -1556008596;
	and.b32  	%r5, %r87, 2147483646;
	div.rn.f32 	%f4, %f1, %f2;
	cvt.rn.f32.u32 	%f5, %r95;
	cvt.rn.f32.s32 	%f6, %r1;
	mov.b32 	%r323, 0;
	mov.f32 	%f1848, 0f00000000;
	mov.f32 	%f1847, %f1848;
	mov.f32 	%f1846, %f1848;
$L__BB0_4:
	shl.b32 	%r100, %r362, 13;
	xor.b32  	%r101, %r100, %r362;
	shr.u32 	%r102, %r101, 17;
	xor.b32  	%r103, %r102, %r101;
	shl.b32 	%r104, %r103, 5;
	xor.b32  	%r105, %r104, %r103;
	and.b32  	%r106, %r105, 16777215;
	cvt.rn.f32.u32 	%f667, %r106;
	fma.rn.f32 	%f668, %f667, 0f33800000, %f6;
	div.rn.f32 	%f669, %f668, %f1;
	shl.b32 	%r107, %r105, 13;
	xor.b32  	%r108, %r107, %r105;
	shr.u32 	%r109, %r108, 17;
	xor.b32  	%r110, %r109, %r108;
	shl.b32 	%r111, %r110, 5;
	xor.b32  	%r362, %r111, %r110;
	and.b32  	%r112, %r362, 16777215;
	cvt.rn.f32.u32 	%f670, %r112;
	fma.rn.f32 	%f671, %f670, 0f33800000, %f5;
	div.rn.f32 	%f672, %f671, %f2;
	fma.rn.f32 	%f673, %f669, 0f40000000, 0fBF800000;
	mul.f32 	%f674, %f3, %f673;
	mul.f32 	%f675, %f4, %f674;
	add.f32 	%f676, %f672, %f672;
	mov.f32 	%f677, 0f3F800000;
	sub.f32 	%f678, %f677, %f676;
	mul.f32 	%f679, %f3, %f678;
	mul.f32 	%f680, %f675, 0f00000000;
	add.f32 	%f681, %f675, 0f00000000;
	mov.f32 	%f682, 0fBD992B7B;
	sub.f32 	%f683, %f682, %f680;
	add.f32 	%f684, %f680, 0fBF7F4874;
	fma.rn.f32 	%f10, %f679, 0f00000000, %f681;
	fma.rn.f32 	%f11, %f679, 0f3F7F4874, %f683;
	fma.rn.f32 	%f12, %f679, 0fBD992B7B, %f684;
	mul.f32 	%f685, %f11, %f11;
	fma.rn.f32 	%f686, %f10, %f10, %f685;
	fma.rn.f32 	%f687, %f12, %f12, %f686;
	sqrt.rn.f32 	%f13, %f687;
	setp.leu.f32 	%p21, %f13, 0f00000000;
	mov.f32 	%f17, 0f00000000;
	mov.f32 	%f18, %f17;
	mov.f32 	%f19, %f17;
	@%p21 bra 	$L__BB0_6;
	div.rn.f32 	%f17, %f10, %f13;
	div.rn.f32 	%f18, %f11, %f13;
	div.rn.f32 	%f19, %f12, %f13;
$L__BB0_6:
	mov.f32 	%f21, 0f3F99999A;
	mov.f32 	%f20, 0f00000000;
	mov.f32 	%f23, 0f3F800000;
	mov.b32 	%r325, 0;
	mov.f32 	%f22, %f21;
	mov.f32 	%f24, %f23;
	mov.f32 	%f25, %f23;
	mov.f32 	%f26, %f20;
	mov.f32 	%f27, %f20;
	mov.f32 	%f28, %f20;
$L__BB0_7:
	setp.eq.s32 	%p22, %r85, 0;
	mov.f32 	%f1802, 0f00000000;
	mov.f32 	%f1804, 0f00000000;
	mov.f32 	%f1805, 0f00000000;
	mov.f32 	%f1807, 0f00000000;
	mov.f32 	%f1808, 0f00000000;
	mov.f32 	%f1809, 0f00000000;
	mov.f32 	%f1810, 0f00000000;
	mov.f32 	%f1811, 0f00000000;
	mov.f32 	%f1812, 0f00000000;
	mov.f32 	%f1725, 0f7149F2CA;
	@%p22 bra 	$L__BB0_46;
	setp.ne.s32 	%p23, %r85, 1;
	mov.f32 	%f1802, 0f00000000;
	mov.f32 	%f1804, 0f00000000;
	mov.f32 	%f1807, 0f00000000;
	mov.f32 	%f1808, 0f00000000;
	mov.f32 	%f1809, 0f00000000;
	mov.f32 	%f1810, 0f00000000;
	mov.f32 	%f1811, 0f00000000;
	mov.f32 	%f1812, 0f00000000;
	mov.f32 	%f1619, 0f7149F2CA;
	@%p23 bra 	$L__BB0_149;
	add.f32 	%f695, %f20, 0f3F000000;
	add.f32 	%f696, %f21, 0fBF800000;
	add.f32 	%f697, %f22, 0f40000000;
	mul.f32 	%f698, %f18, %f18;
	fma.rn.f32 	%f699, %f17, %f17, %f698;
	fma.rn.f32 	%f44, %f19, %f19, %f699;
	mul.f32 	%f700, %f18, %f696;
	fma.rn.f32 	%f701, %f17, %f695, %f700;
	fma.rn.f32 	%f45, %f19, %f697, %f701;
	mul.f32 	%f702, %f696, %f696;
	fma.rn.f32 	%f703, %f695, %f695, %f702;
	fma.rn.f32 	%f704, %f697, %f697, %f703;
	add.f32 	%f705, %f704, 0fBE800000;
	mul.f32 	%f706, %f45, %f45;
	mul.f32 	%f707, %f44, %f705;
	sub.f32 	%f46, %f706, %f707;
	setp.lt.f32 	%p24, %f46, 0f00000000;
	mov.b32 	%r334, 0;
	@%p24 bra 	$L__BB0_15;
	sqrt.rn.f32 	%f47, %f46;
	neg.f32 	%f708, %f45;
	sub.f32 	%f709, %f708, %f47;
	div.rn.f32 	%f1593, %f709, %f44;
	setp.geu.f32 	%p25, %f1593, 0f3A83126F;
	setp.leu.f32 	%p26, %f1593, 0f7149F2CA;
	and.pred  	%p27, %p25, %p26;
	@%p27 bra 	$L__BB0_12;
	sub.f32 	%f712, %f47, %f45;
	div.rn.f32 	%f1593, %f712, %f44;
	setp.lt.f32 	%p28, %f1593, 0f3A83126F;
	setp.gt.f32 	%p29, %f1593, 0f7149F2CA;
	or.pred  	%p30, %p28, %p29;
	@%p30 bra 	$L__BB0_15;
$L__BB0_12:
	fma.rn.f32 	%f1812, %f17, %f1593, %f20;
	fma.rn.f32 	%f1811, %f18, %f1593, %f21;
	fma.rn.f32 	%f1810, %f19, %f1593, %f22;
	add.f32 	%f54, %f1812, 0f3F000000;
	add.f32 	%f55, %f1811, 0fBF800000;
	add.f32 	%f56, %f1810, 0f40000000;
	mul.f32 	%f716, %f55, %f55;
	fma.rn.f32 	%f717, %f54, %f54, %f716;
	fma.rn.f32 	%f718, %f56, %f56, %f717;
	sqrt.rn.f32 	%f57, %f718;
	setp.leu.f32 	%p31, %f57, 0f00000000;
	mov.f32 	%f1809, 0f00000000;
	mov.f32 	%f1808, %f1809;
	mov.f32 	%f1807, %f1809;
	@%p31 bra 	$L__BB0_14;
	div.rn.f32 	%f1809, %f54, %f57;
	div.rn.f32 	%f1808, %f55, %f57;
	div.rn.f32 	%f1807, %f56, %f57;
$L__BB0_14:
	mov.f32 	%f1804, 0f3F666666;
	mov.f32 	%f1802, 0f3DCCCCCD;
	mov.b32 	%r334, 1;
	mov.f32 	%f1619, %f1593;
$L__BB0_15:
	add.f32 	%f722, %f20, 0fBF000000;
	add.f32 	%f723, %f21, 0fBF000000;
	add.f32 	%f724, %f22, 0f3FC00000;
	mul.f32 	%f725, %f18, %f723;
	fma.rn.f32 	%f726, %f17, %f722, %f725;
	fma.rn.f32 	%f76, %f19, %f724, %f726;
	mul.f32 	%f727, %f723, %f723;
	fma.rn.f32 	%f728, %f722, %f722, %f727;
	fma.rn.f32 	%f729, %f724, %f724, %f728;
	add.f32 	%f730, %f729, 0fBE800000;
	mul.f32 	%f731, %f76, %f76;
	mul.f32 	%f732, %f44, %f730;
	sub.f32 	%f77, %f731, %f732;
	setp.lt.f32 	%p32, %f77, 0f00000000;
	mov.f32 	%f1628, 0f00000000;
	@%p32 bra 	$L__BB0_21;
	sqrt.rn.f32 	%f78, %f77;
	neg.f32 	%f733, %f76;
	sub.f32 	%f734, %f733, %f78;
	div.rn.f32 	%f1606, %f734, %f44;
	setp.geu.f32 	%p33, %f1606, 0f3A83126F;
	setp.leu.f32 	%p34, %f1606, %f1619;
	and.pred  	%p35, %p33, %p34;
	@%p35 bra 	$L__BB0_18;
	sub.f32 	%f736, %f78, %f76;
	div.rn.f32 	%f1606, %f736, %f44;
	setp.lt.f32 	%p36, %f1606, 0f3A83126F;
	setp.gt.f32 	%p37, %f1606, %f1619;
	or.pred  	%p38, %p36, %p37;
	@%p38 bra 	$L__BB0_21;
$L__BB0_18:
	fma.rn.f32 	%f1812, %f17, %f1606, %f20;
	fma.rn.f32 	%f1811, %f18, %f1606, %f21;
	fma.rn.f32 	%f1810, %f19, %f1606, %f22;
	add.f32 	%f85, %f1812, 0fBF000000;
	add.f32 	%f86, %f1811, 0fBF000000;
	add.f32 	%f87, %f1810, 0f3FC00000;
	mul.f32 	%f740, %f86, %f86;
	fma.rn.f32 	%f741, %f85, %f85, %f740;
	fma.rn.f32 	%f742, %f87, %f87, %f741;
	sqrt.rn.f32 	%f88, %f742;
	setp.leu.f32 	%p39, %f88, 0f00000000;
	mov.f32 	%f1809, 0f00000000;
	mov.f32 	%f1808, %f1809;
	mov.f32 	%f1807, %f1809;
	@%p39 bra 	$L__BB0_20;
	div.rn.f32 	%f1809, %f85, %f88;
	div.rn.f32 	%f1808, %f86, %f88;
	div.rn.f32 	%f1807, %f87, %f88;
$L__BB0_20:
	mov.f32 	%f1804, 0f3F666666;
	mov.f32 	%f1628, 0f3F800000;
	mov.f32 	%f1802, 0f00000000;
	mov.b32 	%r334, 1;
	mov.f32 	%f1619, %f1606;
$L__BB0_21:
	mul.f32 	%f108, %f17, 0f00000000;
	add.f32 	%f751, %f18, %f108;
	mul.f32 	%f109, %f19, 0f00000000;
	add.f32 	%f110, %f109, %f751;
	abs.f32 	%f752, %f110;
	setp.lt.f32 	%p41, %f752, 0f358637BD;
	mov.pred 	%p271, -1;
	mov.f32 	%f1620, 0f00000000;
	mov.f32 	%f1621, 0f00000000;
	mov.f32 	%f1622, 0f00000000;
	mov.f32 	%f1623, 0f00000000;
	mov.f32 	%f1624, 0f00000000;
	mov.f32 	%f1625, 0f00000000;
	mov.f32 	%f1626, 0f7149F2CA;
	@%p41 bra 	$L__BB0_24;
	fma.rn.f32 	%f758, %f20, 0f00000000, %f21;
	fma.rn.f32 	%f759, %f22, 0f00000000, %f758;
	add.f32 	%f760, %f759, 0f00000000;
	neg.f32 	%f761, %f760;
	div.rn.f32 	%f111, %f761, %f110;
	setp.lt.f32 	%p43, %f111, 0f3A83126F;
	setp.gt.f32 	%p44, %f111, %f1619;
	or.pred  	%p45, %p43, %p44;
	@%p45 bra 	$L__BB0_24;
	fma.rn.f32 	%f1625, %f17, %f111, %f20;
	fma.rn.f32 	%f1624, %f18, %f111, %f21;
	fma.rn.f32 	%f1623, %f19, %f111, %f22;
	setp.lt.f32 	%p47, %f110, 0f00000000;
	selp.f32 	%f1620, 0f00000000, 0f80000000, %p47;
	selp.f32 	%f1621, 0f3F800000, 0fBF800000, %p47;
	mov.pred 	%p271, 0;
	mov.f32 	%f1622, %f1620;
	mov.f32 	%f1626, %f111;
$L__BB0_24:
	@%p271 bra 	$L__BB0_26;
	mov.f32 	%f1804, 0f3F3AE148;
	mov.f32 	%f1628, 0f00000000;
	mov.f32 	%f1802, 0f3F666666;
	mov.b32 	%r334, 1;
	mov.f32 	%f1807, %f1622;
	mov.f32 	%f1808, %f1621;
	mov.f32 	%f1809, %f1620;
	mov.f32 	%f1810, %f1623;
	mov.f32 	%f1811, %f1624;
	mov.f32 	%f1812, %f1625;
	mov.f32 	%f1619, %f1626;
$L__BB0_26:
	sub.f32 	%f770, %f108, %f18;
	add.f32 	%f138, %f109, %f770;
	abs.f32 	%f771, %f138;
	setp.lt.f32 	%p49, %f771, 0f358637BD;
	mov.pred 	%p272, -1;
	mov.f32 	%f1637, 0f00000000;
	mov.f32 	%f1638, 0f00000000;
	mov.f32 	%f1639, 0f00000000;
	mov.f32 	%f1640, 0f00000000;
	mov.f32 	%f1641, 0f00000000;
	mov.f32 	%f1642, 0f00000000;
	mov.f32 	%f1643, 0f7149F2CA;
	@%p49 bra 	$L__BB0_29;
	mul.f32 	%f777, %f20, 0f00000000;
	sub.f32 	%f778, %f777, %f21;
	fma.rn.f32 	%f779, %f22, 0f00000000, %f778;
	add.f32 	%f780, %f779, 0fC0A00000;
	neg.f32 	%f781, %f780;
	div.rn.f32 	%f139, %f781, %f138;
	setp.lt.f32 	%p51, %f139, 0f3A83126F;
	setp.gt.f32 	%p52, %f139, %f1619;
	or.pred  	%p53, %p51, %p52;
	@%p53 bra 	$L__BB0_29;
	fma.rn.f32 	%f1642, %f17, %f139, %f20;
	fma.rn.f32 	%f1641, %f18, %f139, %f21;
	fma.rn.f32 	%f1640, %f19, %f139, %f22;
	setp.lt.f32 	%p55, %f138, 0f00000000;
	selp.f32 	%f1637, 0f00000000, 0f80000000, %p55;
	selp.f32 	%f1638, 0fBF800000, 0f3F800000, %p55;
	mov.pred 	%p272, 0;
	mov.f32 	%f1639, %f1637;
	mov.f32 	%f1643, %f139;
$L__BB0_29:
	@%p272 bra 	$L__BB0_31;
	mov.f32 	%f1804, 0f3F3AE148;
	mov.f32 	%f1628, 0f00000000;
	mov.f32 	%f1802, 0f3F666666;
	mov.b32 	%r334, 1;
	mov.f32 	%f1807, %f1639;
	mov.f32 	%f1808, %f1638;
	mov.f32 	%f1809, %f1637;
	mov.f32 	%f1810, %f1640;
	mov.f32 	%f1811, %f1641;
	mov.f32 	%f1812, %f1642;
	mov.f32 	%f1619, %f1643;
$L__BB0_31:
	mul.f32 	%f166, %f18, 0f00000000;
	add.f32 	%f790, %f17, %f166;
	add.f32 	%f167, %f109, %f790;
	abs.f32 	%f791, %f167;
	setp.lt.f32 	%p57, %f791, 0f358637BD;
	mov.pred 	%p273, -1;
	mov.f32 	%f1654, 0f00000000;
	mov.f32 	%f1655, 0f00000000;
	mov.f32 	%f1656, 0f00000000;
	mov.f32 	%f1657, 0f00000000;
	mov.f32 	%f1658, 0f00000000;
	mov.f32 	%f1659, 0f00000000;
	mov.f32 	%f1660, 0f7149F2CA;
	@%p57 bra 	$L__BB0_34;
	fma.rn.f32 	%f797, %f21, 0f00000000, %f20;
	fma.rn.f32 	%f798, %f22, 0f00000000, %f797;
	add.f32 	%f799, %f798, 0f40200000;
	neg.f32 	%f800, %f799;
	div.rn.f32 	%f168, %f800, %f167;
	setp.lt.f32 	%p59, %f168, 0f3A83126F;
	setp.gt.f32 	%p60, %f168, %f1619;
	or.pred  	%p61, %p59, %p60;
	@%p61 bra 	$L__BB0_34;
	fma.rn.f32 	%f1659, %f17, %f168, %f20;
	fma.rn.f32 	%f1658, %f18, %f168, %f21;
	fma.rn.f32 	%f1657, %f19, %f168, %f22;
	setp.lt.f32 	%p63, %f167, 0f00000000;
	selp.f32 	%f1655, 0f00000000, 0f80000000, %p63;
	selp.f32 	%f1654, 0f3F800000, 0fBF800000, %p63;
	mov.pred 	%p273, 0;
	mov.f32 	%f1656, %f1655;
	mov.f32 	%f1660, %f168;
$L__BB0_34:
	mov.f32 	%f1806, %f1804;
	@%p273 bra 	$L__BB0_36;
	mov.f32 	%f1806, 0f3F266666;
	mov.f32 	%f1804, 0f3D4CCCCD;
	mov.f32 	%f1628, 0f00000000;
	mov.f32 	%f1802, 0f3F666666;
	mov.b32 	%r334, 1;
	mov.f32 	%f1807, %f1656;
	mov.f32 	%f1808, %f1655;
	mov.f32 	%f1809, %f1654;
	mov.f32 	%f1810, %f1657;
	mov.f32 	%f1811, %f1658;
	mov.f32 	%f1812, %f1659;
	mov.f32 	%f1619, %f1660;
$L__BB0_36:
	sub.f32 	%f810, %f166, %f17;
	add.f32 	%f196, %f109, %f810;
	abs.f32 	%f811, %f196;
	setp.lt.f32 	%p65, %f811, 0f358637BD;
	mov.pred 	%p274, -1;
	mov.f32 	%f1672, 0f00000000;
	mov.f32 	%f1673, 0f00000000;
	mov.f32 	%f1674, 0f00000000;
	mov.f32 	%f1675, 0f00000000;
	mov.f32 	%f1676, 0f00000000;
	mov.f32 	%f1677, 0f00000000;
	mov.f32 	%f1678, 0f7149F2CA;
	@%p65 bra 	$L__BB0_39;
	mul.f32 	%f817, %f21, 0f00000000;
	sub.f32 	%f818, %f817, %f20;
	fma.rn.f32 	%f819, %f22, 0f00000000, %f818;
	add.f32 	%f820, %f819, 0f40200000;
	neg.f32 	%f821, %f820;
	div.rn.f32 	%f197, %f821, %f196;
	setp.lt.f32 	%p67, %f197, 0f3A83126F;
	setp.gt.f32 	%p68, %f197, %f1619;
	or.pred  	%p69, %p67, %p68;
	@%p69 bra 	$L__BB0_39;
	fma.rn.f32 	%f1677, %f17, %f197, %f20;
	fma.rn.f32 	%f1676, %f18, %f197, %f21;
	fma.rn.f32 	%f1675, %f19, %f197, %f22;
	setp.lt.f32 	%p71, %f196, 0f00000000;
	selp.f32 	%f1673, 0f00000000, 0f80000000, %p71;
	selp.f32 	%f1672, 0fBF800000, 0f3F800000, %p71;
	mov.pred 	%p274, 0;
	mov.f32 	%f1674, %f1673;
	mov.f32 	%f1678, %f197;
$L__BB0_39:
	mov.f32 	%f1805, %f1804;
	@%p274 bra 	$L__BB0_41;
	mov.f32 	%f1806, 0f3DF5C28F;
	mov.f32 	%f1805, 0f3EE66666;
	mov.f32 	%f1804, 0f3E19999A;
	mov.f32 	%f1628, 0f00000000;
	mov.f32 	%f1802, 0f3F666666;
	mov.b32 	%r334, 1;
	mov.f32 	%f1807, %f1674;
	mov.f32 	%f1808, %f1673;
	mov.f32 	%f1809, %f1672;
	mov.f32 	%f1810, %f1675;
	mov.f32 	%f1811, %f1676;
	mov.f32 	%f1812, %f1677;
	mov.f32 	%f1619, %f1678;
$L__BB0_41:
	add.f32 	%f831, %f108, %f166;
	add.f32 	%f226, %f19, %f831;
	abs.f32 	%f832, %f226;
	setp.lt.f32 	%p73, %f832, 0f358637BD;
	mov.pred 	%p275, -1;
	mov.f32 	%f1691, 0f00000000;
	mov.f32 	%f1692, 0f00000000;
	mov.f32 	%f1693, 0f00000000;
	mov.f32 	%f1694, 0f00000000;
	mov.f32 	%f1695, 0f00000000;
	mov.f32 	%f1696, 0f00000000;
	@%p73 bra 	$L__BB0_44;
	mul.f32 	%f837, %f21, 0f00000000;
	fma.rn.f32 	%f838, %f20, 0f00000000, %f837;
	add.f32 	%f839, %f22, %f838;
	add.f32 	%f840, %f839, 0f40A00000;
	neg.f32 	%f841, %f840;
	div.rn.f32 	%f842, %f841, %f226;
	setp.lt.f32 	%p75, %f842, 0f3A83126F;
	setp.gt.f32 	%p76, %f842, %f1619;
	or.pred  	%p77, %p75, %p76;
	@%p77 bra 	$L__BB0_44;
	fma.rn.f32 	%f1696, %f17, %f842, %f20;
	fma.rn.f32 	%f1695, %f18, %f842, %f21;
	fma.rn.f32 	%f1694, %f19, %f842, %f22;
	setp.lt.f32 	%p79, %f226, 0f00000000;
	selp.f32 	%f1693, 0f3F800000, 0fBF800000, %p79;
	selp.f32 	%f1691, 0f00000000, 0f80000000, %p79;
	mov.pred 	%p275, 0;
	mov.f32 	%f1692, %f1691;
$L__BB0_44:
	@%p275 bra 	$L__BB0_81;
	mov.f32 	%f1804, 0f3F3AE148;
	mov.f32 	%f1628, 0f00000000;
	mov.f32 	%f1802, 0f3F666666;
	mov.b32 	%r334, 1;
	mov.f32 	%f1805, %f1804;
	mov.f32 	%f1806, %f1804;
	mov.f32 	%f1807, %f1693;
	mov.f32 	%f1808, %f1692;
	mov.f32 	%f1809, %f1691;
	mov.f32 	%f1810, %f1694;
	mov.f32 	%f1811, %f1695;
	mov.f32 	%f1812, %f1696;
	bra.uni 	$L__BB0_81;
$L__BB0_46:
	add.f32 	%f848, %f21, 0fBF800000;
	add.f32 	%f849, %f22, 0f40600000;
	mul.f32 	%f850, %f18, %f18;
	fma.rn.f32 	%f851, %f17, %f17, %f850;
	fma.rn.f32 	%f243, %f19, %f19, %f851;
	mul.f32 	%f852, %f18, %f848;
	fma.rn.f32 	%f853, %f17, %f20, %f852;
	fma.rn.f32 	%f244, %f19, %f849, %f853;
	mul.f32 	%f854, %f848, %f848;
	fma.rn.f32 	%f855, %f20, %f20, %f854;
	fma.rn.f32 	%f856, %f849, %f849, %f855;
	add.f32 	%f857, %f856, 0fBF800000;
	mul.f32 	%f858, %f244, %f244;
	mul.f32 	%f859, %f243, %f857;
	sub.f32 	%f245, %f858, %f859;
	setp.lt.f32 	%p80, %f245, 0f00000000;
	mov.b32 	%r334, 0;
	@%p80 bra 	$L__BB0_52;
	sqrt.rn.f32 	%f246, %f245;
	neg.f32 	%f860, %f244;
	sub.f32 	%f861, %f860, %f246;
	div.rn.f32 	%f1697, %f861, %f243;
	setp.geu.f32 	%p81, %f1697, 0f3A83126F;
	setp.leu.f32 	%p82, %f1697, 0f7149F2CA;
	and.pred  	%p83, %p81, %p82;
	@%p83 bra 	$L__BB0_49;
	sub.f32 	%f864, %f246, %f244;
	div.rn.f32 	%f1697, %f864, %f243;
	setp.lt.f32 	%p84, %f1697, 0f3A83126F;
	setp.gt.f32 	%p85, %f1697, 0f7149F2CA;
	or.pred  	%p86, %p84, %p85;
	@%p86 bra 	$L__BB0_52;
$L__BB0_49:
	fma.rn.f32 	%f1812, %f17, %f1697, %f20;
	fma.rn.f32 	%f1811, %f18, %f1697, %f21;
	fma.rn.f32 	%f1810, %f19, %f1697, %f22;
	add.f32 	%f253, %f1811, 0fBF800000;
	add.f32 	%f254, %f1810, 0f40600000;
	mul.f32 	%f868, %f253, %f253;
	fma.rn.f32 	%f869, %f1812, %f1812, %f868;
	fma.rn.f32 	%f870, %f254, %f254, %f869;
	sqrt.rn.f32 	%f255, %f870;
	setp.leu.f32 	%p87, %f255, 0f00000000;
	mov.f32 	%f1809, 0f00000000;
	mov.f32 	%f1808, %f1809;
	mov.f32 	%f1807, %f1809;
	@%p87 bra 	$L__BB0_51;
	div.rn.f32 	%f1809, %f1812, %f255;
	div.rn.f32 	%f1808, %f253, %f255;
	div.rn.f32 	%f1807, %f254, %f255;
$L__BB0_51:
	mov.f32 	%f1805, 0f3E99999A;
	mov.f32 	%f1804, 0f3E4CCCCD;
	mov.f32 	%f1802, 0f3F4CCCCD;
	mov.b32 	%r334, 1;
	mov.f32 	%f1725, %f1697;
$L__BB0_52:
	add.f32 	%f874, %f20, 0f3FE66666;
	add.f32 	%f875, %f21, 0fBF666666;
	add.f32 	%f876, %f22, 0f4019999A;
	mul.f32 	%f877, %f18, %f875;
	fma.rn.f32 	%f878, %f17, %f874, %f877;
	fma.rn.f32 	%f275, %f19, %f876, %f878;
	mul.f32 	%f879, %f875, %f875;
	fma.rn.f32 	%f880, %f874, %f874, %f879;
	fma.rn.f32 	%f881, %f876, %f876, %f880;
	add.f32 	%f882, %f881, 0fBF4F5C28;
	mul.f32 	%f883, %f275, %f275;
	mul.f32 	%f884, %f243, %f882;
	sub.f32 	%f276, %f883, %f884;
	setp.lt.f32 	%p88, %f276, 0f00000000;
	mov.f32 	%f1806, %f1802;
	@%p88 bra 	$L__BB0_58;
	sqrt.rn.f32 	%f277, %f276;
	neg.f32 	%f885, %f275;
	sub.f32 	%f886, %f885, %f277;
	div.rn.f32 	%f1711, %f886, %f243;
	setp.geu.f32 	%p89, %f1711, 0f3A83126F;
	setp.leu.f32 	%p90, %f1711, %f1725;
	and.pred  	%p91, %p89, %p90;
	@%p91 bra 	$L__BB0_55;
	sub.f32 	%f887, %f277, %f275;
	div.rn.f32 	%f1711, %f887, %f243;
	setp.lt.f32 	%p92, %f1711, 0f3A83126F;
	setp.gt.f32 	%p93, %f1711, %f1725;
	or.pred  	%p94, %p92, %p93;
	mov.f32 	%f1806, %f1802;
	@%p94 bra 	$L__BB0_58;
$L__BB0_55:
	fma.rn.f32 	%f1812, %f17, %f1711, %f20;
	fma.rn.f32 	%f1811, %f18, %f1711, %f21;
	fma.rn.f32 	%f1810, %f19, %f1711, %f22;
	add.f32 	%f284, %f1812, 0f3FE66666;
	add.f32 	%f285, %f1811, 0fBF666666;
	add.f32 	%f286, %f1810, 0f4019999A;
	mul.f32 	%f891, %f285, %f285;
	fma.rn.f32 	%f892, %f284, %f284, %f891;
	fma.rn.f32 	%f893, %f286, %f286, %f892;
	sqrt.rn.f32 	%f287, %f893;
	setp.leu.f32 	%p95, %f287, 0f00000000;
	mov.f32 	%f1809, 0f00000000;
	mov.f32 	%f1808, %f1809;
	mov.f32 	%f1807, %f1809;
	@%p95 bra 	$L__BB0_57;
	div.rn.f32 	%f1809, %f284, %f287;
	div.rn.f32 	%f1808, %f285, %f287;
	div.rn.f32 	%f1807, %f286, %f287;
$L__BB0_57:
	mov.f32 	%f1806, 0f3E4CCCCD;
	mov.f32 	%f1805, 0f3F333333;
	mov.f32 	%f1804, 0f3F666666;
	mov.f32 	%f1802, 0f3F19999A;
	mov.b32 	%r334, 1;
	mov.f32 	%f1725, %f1711;
$L__BB0_58:
	add.f32 	%f899, %f20, 0fBFD9999A;
	add.f32 	%f900, %f21, 0fBF4CCCCD;
	add.f32 	%f901, %f22, 0f40000000;
	mul.f32 	%f902, %f18, %f900;
	fma.rn.f32 	%f903, %f17, %f899, %f902;
	fma.rn.f32 	%f308, %f19, %f901, %f903;
	mul.f32 	%f904, %f900, %f900;
	fma.rn.f32 	%f905, %f899, %f899, %f904;
	fma.rn.f32 	%f906, %f901, %f901, %f905;
	add.f32 	%f907, %f906, 0fBF23D70B;
	mul.f32 	%f908, %f308, %f308;
	mul.f32 	%f909, %f243, %f907;
	sub.f32 	%f309, %f908, %f909;
	setp.lt.f32 	%p96, %f309, 0f00000000;
	mov.f32 	%f1628, 0f00000000;
	@%p96 bra 	$L__BB0_64;
	sqrt.rn.f32 	%f310, %f309;
	neg.f32 	%f910, %f308;
	sub.f32 	%f911, %f910, %f310;
	div.rn.f32 	%f1726, %f911, %f243;
	setp.geu.f32 	%p97, %f1726, 0f3A83126F;
	setp.leu.f32 	%p98, %f1726, %f1725;
	and.pred  	%p99, %p97, %p98;
	@%p99 bra 	$L__BB0_61;
	sub.f32 	%f913, %f310, %f308;
	div.rn.f32 	%f1726, %f913, %f243;
	setp.lt.f32 	%p100, %f1726, 0f3A83126F;
	setp.gt.f32 	%p101, %f1726, %f1725;
	or.pred  	%p102, %p100, %p101;
	@%p102 bra 	$L__BB0_64;
$L__BB0_61:
	fma.rn.f32 	%f1812, %f17, %f1726, %f20;
	fma.rn.f32 	%f1811, %f18, %f1726, %f21;
	fma.rn.f32 	%f1810, %f19, %f1726, %f22;
	add.f32 	%f317, %f1812, 0fBFD9999A;
	add.f32 	%f318, %f1811, 0fBF4CCCCD;
	add.f32 	%f319, %f1810, 0f40000000;
	mul.f32 	%f917, %f318, %f318;
	fma.rn.f32 	%f918, %f317, %f317, %f917;
	fma.rn.f32 	%f919, %f319, %f319, %f918;
	sqrt.rn.f32 	%f320, %f919;
	setp.leu.f32 	%p103, %f320, 0f00000000;
	mov.f32 	%f1809, 0f00000000;
	mov.f32 	%f1808, %f1809;
	mov.f32 	%f1807, %f1809;
	@%p103 bra 	$L__BB0_63;
	div.rn.f32 	%f1809, %f317, %f320;
	div.rn.f32 	%f1808, %f318, %f320;
	div.rn.f32 	%f1807, %f319, %f320;
$L__BB0_63:
	mov.f32 	%f1806, 0f3F666666;
	mov.f32 	%f1805, 0f3F59999A;
	mov.f32 	%f1804, 0f3F333333;
	mov.f32 	%f1628, 0f3F800000;
	mov.f32 	%f1802, 0f3E19999A;
	mov.b32 	%r334, 1;
	mov.f32 	%f1725, %f1726;
$L__BB0_64:
	fma.rn.f32 	%f929, %f17, 0f00000000, %f18;
	fma.rn.f32 	%f342, %f19, 0f00000000, %f929;
	abs.f32 	%f930, %f342;
	setp.lt.f32 	%p105, %f930, 0f358637BD;
	mov.pred 	%p276, -1;
	mov.f32 	%f1742, 0f00000000;
	mov.f32 	%f1743, 0f00000000;
	mov.f32 	%f1744, 0f00000000;
	mov.f32 	%f1745, 0f00000000;
	mov.f32 	%f1746, 0f00000000;
	mov.f32 	%f1747, 0f00000000;
	mov.f32 	%f1748, 0f00000000;
	mov.f32 	%f1749, 0f00000000;
	mov.f32 	%f1750, 0f00000000;
	mov.f32 	%f1751, 0f00000000;
	@%p105 bra 	$L__BB0_67;
	fma.rn.f32 	%f935, %f20, 0f00000000, %f21;
	fma.rn.f32 	%f936, %f22, 0f00000000, %f935;
	add.f32 	%f937, %f936, 0f00000000;
	neg.f32 	%f938, %f937;
	div.rn.f32 	%f343, %f938, %f342;
	setp.lt.f32 	%p107, %f343, 0f3A83126F;
	setp.gt.f32 	%p108, %f343, %f1725;
	or.pred  	%p109, %p107, %p108;
	@%p109 bra 	$L__BB0_67;
	fma.rn.f32 	%f1751, %f17, %f343, %f20;
	fma.rn.f32 	%f1750, %f18, %f343, %f21;
	fma.rn.f32 	%f1749, %f19, %f343, %f22;
	setp.lt.f32 	%p111, %f342, 0f00000000;
	selp.f32 	%f1746, 0f00000000, 0f80000000, %p111;
	selp.f32 	%f1747, 0f3F800000, 0fBF800000, %p111;
	add.f32 	%f940, %f1751, %f1751;
	cvt.rmi.f32.f32 	%f941, %f940;
	cvt.rzi.s32.f32 	%r128, %f941;
	add.f32 	%f942, %f1749, %f1749;
	cvt.rmi.f32.f32 	%f943, %f942;
	cvt.rzi.s32.f32 	%r129, %f943;
	add.s32 	%r130, %r128, %r129;
	and.b32  	%r131, %r130, 1;
	setp.eq.b32 	%p112, %r131, 1;
	selp.f32 	%f1745, 0f3F666666, 0f3E99999A, %p112;
	selp.f32 	%f1744, 0f3F666666, 0f3E800000, %p112;
	selp.f32 	%f1743, 0f3F666666, 0f3E4CCCCD, %p112;
	mov.f32 	%f1742, 0f3F666666;
	mov.pred 	%p276, 0;
	mov.f32 	%f1748, %f1746;
$L__BB0_67:
	@%p276 bra 	$L__BB0_81;
	mov.f32 	%f1628, 0f00000000;
	mov.b32 	%r334, 1;
	mov.f32 	%f1802, %f1742;
	mov.f32 	%f1804, %f1745;
	mov.f32 	%f1805, %f1744;
	mov.f32 	%f1806, %f1743;
	mov.f32 	%f1807, %f1748;
	mov.f32 	%f1808, %f1747;
	mov.f32 	%f1809, %f1746;
	mov.f32 	%f1810, %f1749;
	mov.f32 	%f1811, %f1750;
	mov.f32 	%f1812, %f1751;
	bra.uni 	$L__BB0_81;
$L__BB0_69:
	mul.hi.u32 	%r135, %r336, -858993459;
	shr.u32 	%r136, %r135, 2;
	mul.lo.s32 	%r137, %r136, 5;
	sub.s32 	%r138, %r336, %r137;
	mul.hi.u32 	%r139, %r343, -858993459;
	shr.u32 	%r140, %r139, 3;
	mad.lo.s32 	%r141, %r140, -10, %r343;
	cvt.rn.f32.u32 	%f951, %r141;
	add.f32 	%f381, %f951, 0fC0900000;
	cvt.rn.f32.u32 	%f952, %r140;
	fma.rn.f32 	%f382, %f952, 0fBFC00000, 0fC0000000;
	cvt.rn.f32.u32 	%f953, %r138;
	fma.rn.f32 	%f383, %f953, 0f3DCCCCCD, 0f3E99999A;
	sub.f32 	%f954, %f20, %f381;
	sub.f32 	%f955, %f21, %f383;
	sub.f32 	%f956, %f22, %f382;
	mul.f32 	%f957, %f18, %f955;
	fma.rn.f32 	%f958, %f17, %f954, %f957;
	fma.rn.f32 	%f384, %f19, %f956, %f958;
	mul.f32 	%f959, %f955, %f955;
	fma.rn.f32 	%f960, %f954, %f954, %f959;
	fma.rn.f32 	%f961, %f956, %f956, %f960;
	mul.f32 	%f962, %f383, %f383;
	sub.f32 	%f963, %f961, %f962;
	mul.f32 	%f964, %f384, %f384;
	mul.f32 	%f965, %f631, %f963;
	sub.f32 	%f385, %f964, %f965;
	setp.lt.f32 	%p114, %f385, 0f00000000;
	@%p114 bra 	$L__BB0_75;
	sqrt.rn.f32 	%f386, %f385;
	neg.f32 	%f966, %f384;
	sub.f32 	%f967, %f966, %f386;
	div.rn.f32 	%f1764, %f967, %f631;
	setp.geu.f32 	%p115, %f1764, 0f3A83126F;
	setp.leu.f32 	%p116, %f1764, %f1779;
	and.pred  	%p117, %p115, %p116;
	@%p117 bra 	$L__BB0_72;
	sub.f32 	%f969, %f386, %f384;
	div.rn.f32 	%f1764, %f969, %f631;
	setp.lt.f32 	%p118, %f1764, 0f3A83126F;
	setp.gt.f32 	%p119, %f1764, %f1779;
	or.pred  	%p120, %p118, %p119;
	@%p120 bra 	$L__BB0_75;
$L__BB0_72:
	fma.rn.f32 	%f1812, %f17, %f1764, %f20;
	fma.rn.f32 	%f1811, %f18, %f1764, %f21;
	fma.rn.f32 	%f1810, %f19, %f1764, %f22;
	sub.f32 	%f393, %f1812, %f381;
	sub.f32 	%f394, %f1811, %f383;
	sub.f32 	%f395, %f1810, %f382;
	mul.f32 	%f974, %f394, %f394;
	fma.rn.f32 	%f975, %f393, %f393, %f974;
	fma.rn.f32 	%f976, %f395, %f395, %f975;
	sqrt.rn.f32 	%f396, %f976;
	setp.leu.f32 	%p121, %f396, 0f00000000;
	mov.f32 	%f1809, 0f00000000;
	mov.f32 	%f1808, %f1809;
	mov.f32 	%f1807, %f1809;
	@%p121 bra 	$L__BB0_74;
	div.rn.f32 	%f1809, %f393, %f396;
	div.rn.f32 	%f1808, %f394, %f396;
	div.rn.f32 	%f1807, %f395, %f396;
$L__BB0_74:
	mul.hi.u32 	%r143, %r340, -1431655765;
	shr.u32 	%r144, %r143, 1;
	mad.lo.s32 	%r145, %r144, 3, %r341;
	setp.eq.s32 	%p122, %r145, 0;
	selp.f32 	%f1628, 0f3F800000, 0f00000000, %p122;
	mul.hi.u32 	%r146, %r339, 613566757;
	sub.s32 	%r147, %r339, %r146;
	shr.u32 	%r148, %r147, 1;
	add.s32 	%r149, %r148, %r146;
	shr.u32 	%r150, %r149, 2;
	mul.lo.s32 	%r151, %r150, 7;
	sub.s32 	%r152, %r339, %r151;
	cvt.rn.f32.u32 	%f978, %r152;
	mul.f32 	%f979, %f978, 0f3F333333;
	div.rn.f32 	%f980, %f979, 0f40C00000;
	add.f32 	%f1804, %f980, 0f3E99999A;
	mul.hi.u32 	%r153, %r338, 613566757;
	sub.s32 	%r154, %r338, %r153;
	shr.u32 	%r155, %r154, 1;
	add.s32 	%r156, %r155, %r153;
	shr.u32 	%r157, %r156, 2;
	mul.lo.s32 	%r158, %r157, 7;
	sub.s32 	%r159, %r338, %r158;
	cvt.rn.f32.u32 	%f981, %r159;
	mul.f32 	%f982, %f981, 0f3F333333;
	div.rn.f32 	%f983, %f982, 0f40C00000;
	add.f32 	%f1805, %f983, 0f3E99999A;
	mul.hi.u32 	%r160, %r337, 613566757;
	sub.s32 	%r161, %r337, %r160;
	shr.u32 	%r162, %r161, 1;
	add.s32 	%r163, %r162, %r160;
	shr.u32 	%r164, %r163, 2;
	mul.lo.s32 	%r165, %r164, 7;
	sub.s32 	%r166, %r337, %r165;
	cvt.rn.f32.u32 	%f984, %r166;
	mul.f32 	%f985, %f984, 0f3F333333;
	div.rn.f32 	%f986, %f985, 0f40C00000;
	add.f32 	%f1806, %f986, 0f3E99999A;
	mov.f32 	%f1802, 0f3E99999A;
	mov.b32 	%r334, 1;
	mov.f32 	%f1779, %f1764;
$L__BB0_75:
	add.s32 	%r343, %r343, 1;
	add.s32 	%r342, %r342, 1;
	setp.ne.s32 	%p123, %r342, 0;
	add.s32 	%r341, %r341, -23;
	add.s32 	%r340, %r340, 23;
	add.s32 	%r339, %r339, 19;
	add.s32 	%r338, %r338, 17;
	add.s32 	%r337, %r337, 13;
	add.s32 	%r336, %r336, 7;
	@%p123 bra 	$L__BB0_69;
$L__BB0_76:
	fma.rn.f32 	%f991, %f17, 0f00000000, %f18;
	fma.rn.f32 	%f434, %f19, 0f00000000, %f991;
	abs.f32 	%f992, %f434;
	setp.lt.f32 	%p125, %f992, 0f358637BD;
	mov.pred 	%p277, -1;
	mov.f32 	%f1792, 0f00000000;
	mov.f32 	%f1793, 0f00000000;
	mov.f32 	%f1794, 0f00000000;
	mov.f32 	%f1795, 0f00000000;
	mov.f32 	%f1796, 0f00000000;
	mov.f32 	%f1797, 0f00000000;
	mov.f32 	%f1798, 0f00000000;
	mov.f32 	%f1799, 0f00000000;
	mov.f32 	%f1800, 0f00000000;
	mov.f32 	%f1801, 0f00000000;
	@%p125 bra 	$L__BB0_79;
	fma.rn.f32 	%f997, %f20, 0f00000000, %f21;
	fma.rn.f32 	%f998, %f22, 0f00000000, %f997;
	add.f32 	%f999, %f998, 0f00000000;
	neg.f32 	%f1000, %f999;
	div.rn.f32 	%f1001, %f1000, %f434;
	setp.lt.f32 	%p127, %f1001, 0f3A83126F;
	setp.gt.f32 	%p128, %f1001, %f1779;
	or.pred  	%p129, %p127, %p128;
	@%p129 bra 	$L__BB0_79;
	fma.rn.f32 	%f1801, %f17, %f1001, %f20;
	fma.rn.f32 	%f1800, %f18, %f1001, %f21;
	fma.rn.f32 	%f1799, %f19, %f1001, %f22;
	setp.lt.f32 	%p131, %f434, 0f00000000;
	selp.f32 	%f1796, 0f00000000, 0f80000000, %p131;
	selp.f32 	%f1797, 0f3F800000, 0fBF800000, %p131;
	add.f32 	%f1003, %f1801, %f1801;
	cvt.rmi.f32.f32 	%f1004, %f1003;
	cvt.rzi.s32.f32 	%r167, %f1004;
	add.f32 	%f1005, %f1799, %f1799;
	cvt.rmi.f32.f32 	%f1006, %f1005;
	cvt.rzi.s32.f32 	%r168, %f1006;
	add.s32 	%r169, %r167, %r168;
	and.b32  	%r170, %r169, 1;
	setp.eq.b32 	%p132, %r170, 1;
	selp.f32 	%f1795, 0f3F666666, 0f3E99999A, %p132;
	selp.f32 	%f1794, 0f3F666666, 0f3E800000, %p132;
	selp.f32 	%f1793, 0f3F666666, 0f3E4CCCCD, %p132;
	mov.f32 	%f1792, 0f3F666666;
	mov.pred 	%p277, 0;
	mov.f32 	%f1798, %f1796;
$L__BB0_79:
	@%p277 bra 	$L__BB0_81;
	mov.f32 	%f1628, 0f00000000;
	mov.b32 	%r334, 1;
	mov.f32 	%f1802, %f1792;
	mov.f32 	%f1804, %f1795;
	mov.f32 	%f1805, %f1794;
	mov.f32 	%f1806, %f1793;
	mov.f32 	%f1807, %f1798;
	mov.f32 	%f1808, %f1797;
	mov.f32 	%f1809, %f1796;
	mov.f32 	%f1810, %f1799;
	mov.f32 	%f1811, %f1800;
	mov.f32 	%f1812, %f1801;
$L__BB0_81:
	setp.eq.s32 	%p133, %r334, 0;
	@%p133 bra 	$L__BB0_142;
$L__BB0_82:
	shl.b32 	%r172, %r362, 13;
	xor.b32  	%r173, %r172, %r362;
	shr.u32 	%r174, %r173, 17;
	xor.b32  	%r175, %r174, %r173;
	shl.b32 	%r176, %r175, 5;
	xor.b32  	%r177, %r176, %r175;
	and.b32  	%r178, %r177, 16777215;
	cvt.rn.f32.u32 	%f1008, %r178;
	mul.f32 	%f1009, %f1008, 0f33800000;
	fma.rn.f32 	%f472, %f1009, 0f40000000, 0fBF800000;
	shl.b32 	%r179, %r177, 13;
	xor.b32  	%r180, %r179, %r177;
	shr.u32 	%r181, %r180, 17;
	xor.b32  	%r182, %r181, %r180;
	shl.b32 	%r183, %r182, 5;
	xor.b32  	%r184, %r183, %r182;
	and.b32  	%r185, %r184, 16777215;
	cvt.rn.f32.u32 	%f1010, %r185;
	mul.f32 	%f1011, %f1010, 0f33800000;
	fma.rn.f32 	%f473, %f1011, 0f40000000, 0fBF800000;
	shl.b32 	%r186, %r184, 13;
	xor.b32  	%r187, %r186, %r184;
	shr.u32 	%r188, %r187, 17;
	xor.b32  	%r189, %r188, %r187;
	shl.b32 	%r190, %r189, 5;
	xor.b32  	%r362, %r190, %r189;
	and.b32  	%r191, %r362, 16777215;
	cvt.rn.f32.u32 	%f1012, %r191;
	mul.f32 	%f1013, %f1012, 0f33800000;
	fma.rn.f32 	%f474, %f1013, 0f40000000, 0fBF800000;
	mul.f32 	%f1014, %f473, %f473;
	fma.rn.f32 	%f1015, %f472, %f472, %f1014;
	fma.rn.f32 	%f1016, %f474, %f474, %f1015;
	setp.geu.f32 	%p134, %f1016, 0f3F800000;
	@%p134 bra 	$L__BB0_82;
	fma.rn.f32 	%f475, %f472, 0f3CA3D70A, 0fBECBC89B;
	fma.rn.f32 	%f476, %f473, 0f3CA3D70A, 0f3F6541AE;
	fma.rn.f32 	%f477, %f474, 0f3CA3D70A, 0fBE4BC89B;
	mul.f32 	%f1020, %f476, %f476;
	fma.rn.f32 	%f1021, %f475, %f475, %f1020;
	fma.rn.f32 	%f1022, %f477, %f477, %f1021;
	sqrt.rn.f32 	%f478, %f1022;
	setp.leu.f32 	%p135, %f478, 0f00000000;
	mov.f32 	%f482, 0f00000000;
	mov.f32 	%f483, %f482;
	mov.f32 	%f484, %f482;
	@%p135 bra 	$L__BB0_85;
	div.rn.f32 	%f482, %f475, %f478;
	div.rn.f32 	%f483, %f476, %f478;
	div.rn.f32 	%f484, %f477, %f478;
$L__BB0_85:
	fma.rn.f32 	%f488, %f482, 0f3C23D70A, %f1812;
	fma.rn.f32 	%f489, %f483, 0f3C23D70A, %f1811;
	fma.rn.f32 	%f490, %f484, 0f3C23D70A, %f1810;
	setp.eq.s32 	%p136, %r85, 0;
	@%p136 bra 	$L__BB0_103;
	setp.ne.s32 	%p137, %r85, 1;
	@%p137 bra 	$L__BB0_125;
	add.f32 	%f1024, %f488, 0f3F000000;
	add.f32 	%f1025, %f489, 0fBF800000;
	add.f32 	%f1026, %f490, 0f40000000;
	mul.f32 	%f1027, %f483, %f483;
	fma.rn.f32 	%f1028, %f482, %f482, %f1027;
	fma.rn.f32 	%f491, %f484, %f484, %f1028;
	mul.f32 	%f1029, %f483, %f1025;
	fma.rn.f32 	%f1030, %f482, %f1024, %f1029;
	fma.rn.f32 	%f492, %f484, %f1026, %f1030;
	mul.f32 	%f1031, %f1025, %f1025;
	fma.rn.f32 	%f1032, %f1024, %f1024, %f1031;
	fma.rn.f32 	%f1033, %f1026, %f1026, %f1032;
	add.f32 	%f1034, %f1033, 0fBE800000;
	mul.f32 	%f1035, %f492, %f492;
	mul.f32 	%f1036, %f491, %f1034;
	sub.f32 	%f493, %f1035, %f1036;
	setp.lt.f32 	%p138, %f493, 0f00000000;
	mov.f32 	%f1816, 0f7149F2CA;
	mov.b32 	%r349, 0;
	@%p138 bra 	$L__BB0_90;
	sqrt.rn.f32 	%f494, %f493;
	neg.f32 	%f1037, %f492;
	sub.f32 	%f1038, %f1037, %f494;
	div.rn.f32 	%f1816, %f1038, %f491;
	setp.geu.f32 	%p139, %f1816, 0f3A83126F;
	setp.leu.f32 	%p140, %f1816, 0f7149F2CA;
	mov.b32 	%r349, 1;
	and.pred  	%p141, %p139, %p140;
	@%p141 bra 	$L__BB0_90;
	sub.f32 	%f1039, %f494, %f492;
	div.rn.f32 	%f1040, %f1039, %f491;
	setp.geu.f32 	%p142, %f1040, 0f3A83126F;
	setp.leu.f32 	%p143, %f1040, 0f7149F2CA;
	and.pred  	%p144, %p142, %p143;
	selp.u32 	%r349, 1, 0, %p144;
	selp.f32 	%f1816, %f1040, 0f7149F2CA, %p144;
$L__BB0_90:
	add.f32 	%f1041, %f488, 0fBF000000;
	add.f32 	%f1042, %f489, 0fBF000000;
	add.f32 	%f1043, %f490, 0f3FC00000;
	mul.f32 	%f1044, %f483, %f1042;
	fma.rn.f32 	%f1045, %f482, %f1041, %f1044;
	fma.rn.f32 	%f498, %f484, %f1043, %f1045;
	mul.f32 	%f1046, %f1042, %f1042;
	fma.rn.f32 	%f1047, %f1041, %f1041, %f1046;
	fma.rn.f32 	%f1048, %f1043, %f1043, %f1047;
	add.f32 	%f1049, %f1048, 0fBE800000;
	mul.f32 	%f1050, %f498, %f498;
	mul.f32 	%f1051, %f491, %f1049;
	sub.f32 	%f499, %f1050, %f1051;
	setp.lt.f32 	%p145, %f499, 0f00000000;
	mov.u32 	%r350, %r349;
	mov.f32 	%f1817, %f1816;
	@%p145 bra 	$L__BB0_93;
	sqrt.rn.f32 	%f500, %f499;
	neg.f32 	%f1052, %f498;
	sub.f32 	%f1053, %f1052, %f500;
	div.rn.f32 	%f1817, %f1053, %f491;
	setp.geu.f32 	%p146, %f1817, 0f3A83126F;
	setp.leu.f32 	%p147, %f1817, %f1816;
	mov.b32 	%r350, 1;
	and.pred  	%p148, %p146, %p147;
	@%p148 bra 	$L__BB0_93;
	sub.f32 	%f1054, %f500, %f498;
	div.rn.f32 	%f1055, %f1054, %f491;
	setp.lt.f32 	%p149, %f1055, 0f3A83126F;
	setp.gt.f32 	%p150, %f1055, %f1816;
	or.pred  	%p151, %p149, %p150;
	selp.b32 	%r350, %r349, 1, %p151;
	selp.f32 	%f1817, %f1816, %f1055, %p151;
$L__BB0_93:
	mul.f32 	%f504, %f482, 0f00000000;
	add.f32 	%f1057, %f483, %f504;
	mul.f32 	%f505, %f484, 0f00000000;
	add.f32 	%f506, %f505, %f1057;
	abs.f32 	%f1058, %f506;
	setp.lt.f32 	%p153, %f1058, 0f358637BD;
	mov.f32 	%f1818, 0f7149F2CA;
	mov.pred 	%p278, -1;
	@%p153 bra 	$L__BB0_95;
	fma.rn.f32 	%f1059, %f488, 0f00000000, %f489;
	fma.rn.f32 	%f1060, %f490, 0f00000000, %f1059;
	add.f32 	%f1061, %f1060, 0f00000000;
	neg.f32 	%f1062, %f1061;
	div.rn.f32 	%f1063, %f1062, %f506;
	setp.lt.f32 	%p154, %f1063, 0f3A83126F;
	setp.gt.f32 	%p155, %f1063, %f1817;
	or.pred  	%p278, %p154, %p155;
	selp.f32 	%f1818, 0f7149F2CA, %f1063, %p278;
$L__BB0_95:
	selp.f32 	%f509, %f1817, %f1818, %p278;
	sub.f32 	%f1065, %f504, %f483;
	add.f32 	%f510, %f505, %f1065;
	abs.f32 	%f1066, %f510;
	setp.lt.f32 	%p157, %f1066, 0f358637BD;
	mov.f32 	%f1819, 0f7149F2CA;
	mov.pred 	%p279, -1;
	@%p157 bra 	$L__BB0_97;
	mul.f32 	%f1067, %f488, 0f00000000;
	sub.f32 	%f1068, %f1067, %f489;
	fma.rn.f32 	%f1069, %f490, 0f00000000, %f1068;
	add.f32 	%f1070, %f1069, 0fC0A00000;
	neg.f32 	%f1071, %f1070;
	div.rn.f32 	%f1072, %f1071, %f510;
	setp.lt.f32 	%p158, %f1072, 0f3A83126F;
	setp.gt.f32 	%p159, %f1072, %f509;
	or.pred  	%p279, %p158, %p159;
	selp.f32 	%f1819, 0f7149F2CA, %f1072, %p279;
$L__BB0_97:
	selp.f32 	%f513, %f509, %f1819, %p279;
	mul.f32 	%f514, %f483, 0f00000000;
	add.f32 	%f1074, %f482, %f514;
	add.f32 	%f515, %f505, %f1074;
	abs.f32 	%f1075, %f515;
	setp.lt.f32 	%p161, %f1075, 0f358637BD;
	mov.f32 	%f1820, 0f7149F2CA;
	mov.pred 	%p280, -1;
	@%p161 bra 	$L__BB0_99;
	fma.rn.f32 	%f1076, %f489, 0f00000000, %f488;
	fma.rn.f32 	%f1077, %f490, 0f00000000, %f1076;
	add.f32 	%f1078, %f1077, 0f40200000;
	neg.f32 	%f1079, %f1078;
	div.rn.f32 	%f1080, %f1079, %f515;
	setp.lt.f32 	%p162, %f1080, 0f3A83126F;
	setp.gt.f32 	%p163, %f1080, %f513;
	or.pred  	%p280, %p162, %p163;
	selp.f32 	%f1820, 0f7149F2CA, %f1080, %p280;
$L__BB0_99:
	selp.f32 	%f518, %f513, %f1820, %p280;
	sub.f32 	%f1082, %f514, %f482;
	add.f32 	%f519, %f505, %f1082;
	abs.f32 	%f1083, %f519;
	setp.lt.f32 	%p165, %f1083, 0f358637BD;
	mov.f32 	%f1821, 0f7149F2CA;
	mov.pred 	%p281, -1;
	@%p165 bra 	$L__BB0_101;
	mul.f32 	%f1084, %f489, 0f00000000;
	sub.f32 	%f1085, %f1084, %f488;
	fma.rn.f32 	%f1086, %f490, 0f00000000, %f1085;
	add.f32 	%f1087, %f1086, 0f40200000;
	neg.f32 	%f1088, %f1087;
	div.rn.f32 	%f1089, %f1088, %f519;
	setp.lt.f32 	%p166, %f1089, 0f3A83126F;
	setp.gt.f32 	%p167, %f1089, %f518;
	or.pred  	%p281, %p166, %p167;
	selp.f32 	%f1821, 0f7149F2CA, %f1089, %p281;
$L__BB0_101:
	selp.b32 	%r195, %r350, 1, %p278;
	selp.b32 	%r196, %r195, 1, %p279;
	selp.b32 	%r197, %r196, 1, %p280;
	selp.b32 	%r359, %r197, 1, %p281;
	selp.f32 	%f522, %f518, %f1821, %p281;
	add.f32 	%f1090, %f504, %f514;
	add.f32 	%f523, %f484, %f1090;
	abs.f32 	%f1091, %f523;
	setp.lt.f32 	%p168, %f1091, 0f358637BD;
	@%p168 bra 	$L__BB0_128;
	mul.f32 	%f1092, %f489, 0f00000000;
	fma.rn.f32 	%f1093, %f488, 0f00000000, %f1092;
	add.f32 	%f1094, %f490, %f1093;
	add.f32 	%f1095, %f1094, 0f40A00000;
	neg.f32 	%f1096, %f1095;
	div.rn.f32 	%f1097, %f1096, %f523;
	setp.lt.f32 	%p169, %f1097, 0f3A83126F;
	setp.gt.f32 	%p170, %f1097, %f522;
	selp.b32 	%r198, %r359, 1, %p170;
	selp.b32 	%r359, %r359, %r198, %p169;
	bra.uni 	$L__BB0_128;
$L__BB0_103:
	add.f32 	%f1100, %f489, 0fBF800000;
	add.f32 	%f1101, %f490, 0f40600000;
	mul.f32 	%f1102, %f483, %f483;
	fma.rn.f32 	%f1103, %f482, %f482, %f1102;
	fma.rn.f32 	%f524, %f484, %f484, %f1103;
	mul.f32 	%f1104, %f483, %f1100;
	fma.rn.f32 	%f1105, %f482, %f488, %f1104;
	fma.rn.f32 	%f525, %f484, %f1101, %f1105;
	mul.f32 	%f1106, %f1100, %f1100;
	fma.rn.f32 	%f1107, %f488, %f488, %f1106;
	fma.rn.f32 	%f1108, %f1101, %f1101, %f1107;
	add.f32 	%f1109, %f1108, 0fBF800000;
	mul.f32 	%f1110, %f525, %f525;
	mul.f32 	%f1111, %f524, %f1109;
	sub.f32 	%f526, %f1110, %f1111;
	setp.lt.f32 	%p171, %f526, 0f00000000;
	mov.f32 	%f1822, 0f7149F2CA;
	mov.b32 	%r351, 0;
	@%p171 bra 	$L__BB0_106;
	sqrt.rn.f32 	%f527, %f526;
	neg.f32 	%f1112, %f525;
	sub.f32 	%f1113, %f1112, %f527;
	div.rn.f32 	%f1822, %f1113, %f524;
	setp.geu.f32 	%p172, %f1822, 0f3A83126F;
	setp.leu.f32 	%p173, %f1822, 0f7149F2CA;
	mov.b32 	%r351, 1;
	and.pred  	%p174, %p172, %p173;
	@%p174 bra 	$L__BB0_106;
	sub.f32 	%f1114, %f527, %f525;
	div.rn.f32 	%f1115, %f1114, %f524;
	setp.geu.f32 	%p175, %f1115, 0f3A83126F;
	setp.leu.f32 	%p176, %f1115, 0f7149F2CA;
	and.pred  	%p177, %p175, %p176;
	selp.u32 	%r351, 1, 0, %p177;
	selp.f32 	%f1822, %f1115, 0f7149F2CA, %p177;
$L__BB0_106:
	add.f32 	%f1116, %f488, 0f3FE66666;
	add.f32 	%f1117, %f489, 0fBF666666;
	add.f32 	%f1118, %f490, 0f4019999A;
	mul.f32 	%f1119, %f483, %f1117;
	fma.rn.f32 	%f1120, %f482, %f1116, %f1119;
	fma.rn.f32 	%f531, %f484, %f1118, %f1120;
	mul.f32 	%f1121, %f1117, %f1117;
	fma.rn.f32 	%f1122, %f1116, %f1116, %f1121;
	fma.rn.f32 	%f1123, %f1118, %f1118, %f1122;
	add.f32 	%f1124, %f1123, 0fBF4F5C28;
	mul.f32 	%f1125, %f531, %f531;
	mul.f32 	%f1126, %f524, %f1124;
	sub.f32 	%f532, %f1125, %f1126;
	setp.lt.f32 	%p178, %f532, 0f00000000;
	mov.u32 	%r352, %r351;
	mov.f32 	%f1823, %f1822;
	@%p178 bra 	$L__BB0_109;
	sqrt.rn.f32 	%f533, %f532;
	neg.f32 	%f1127, %f531;
	sub.f32 	%f1128, %f1127, %f533;
	div.rn.f32 	%f1823, %f1128, %f524;
	setp.geu.f32 	%p179, %f1823, 0f3A83126F;
	setp.leu.f32 	%p180, %f1823, %f1822;
	mov.b32 	%r352, 1;
	and.pred  	%p181, %p179, %p180;
	@%p181 bra 	$L__BB0_109;
	sub.f32 	%f1129, %f533, %f531;
	div.rn.f32 	%f1130, %f1129, %f524;
	setp.lt.f32 	%p182, %f1130, 0f3A83126F;
	setp.gt.f32 	%p183, %f1130, %f1822;
	or.pred  	%p184, %p182, %p183;
	selp.b32 	%r352, %r351, 1, %p184;
	selp.f32 	%f1823, %f1822, %f1130, %p184;
$L__BB0_109:
	add.f32 	%f1131, %f488, 0fBFD9999A;
	add.f32 	%f1132, %f489, 0fBF4CCCCD;
	add.f32 	%f1133, %f490, 0f40000000;
	mul.f32 	%f1134, %f483, %f1132;
	fma.rn.f32 	%f1135, %f482, %f1131, %f1134;
	fma.rn.f32 	%f537, %f484, %f1133, %f1135;
	mul.f32 	%f1136, %f1132, %f1132;
	fma.rn.f32 	%f1137, %f1131, %f1131, %f1136;
	fma.rn.f32 	%f1138, %f1133, %f1133, %f1137;
	add.f32 	%f1139, %f1138, 0fBF23D70B;
	mul.f32 	%f1140, %f537, %f537;
	mul.f32 	%f1141, %f524, %f1139;
	sub.f32 	%f538, %f1140, %f1141;
	setp.lt.f32 	%p185, %f538, 0f00000000;
	mov.u32 	%r359, %r352;
	mov.f32 	%f1824, %f1823;
	@%p185 bra 	$L__BB0_112;
	sqrt.rn.f32 	%f539, %f538;
	neg.f32 	%f1142, %f537;
	sub.f32 	%f1143, %f1142, %f539;
	div.rn.f32 	%f1824, %f1143, %f524;
	setp.geu.f32 	%p186, %f1824, 0f3A83126F;
	setp.leu.f32 	%p187, %f1824, %f1823;
	mov.b32 	%r359, 1;
	and.pred  	%p188, %p186, %p187;
	@%p188 bra 	$L__BB0_112;
	sub.f32 	%f1144, %f539, %f537;
	div.rn.f32 	%f1145, %f1144, %f524;
	setp.lt.f32 	%p189, %f1145, 0f3A83126F;
	setp.gt.f32 	%p190, %f1145, %f1823;
	or.pred  	%p191, %p189, %p190;
	selp.b32 	%r359, %r352, 1, %p191;
	selp.f32 	%f1824, %f1823, %f1145, %p191;
$L__BB0_112:
	fma.rn.f32 	%f1146, %f482, 0f00000000, %f483;
	fma.rn.f32 	%f543, %f484, 0f00000000, %f1146;
	abs.f32 	%f1147, %f543;
	setp.lt.f32 	%p192, %f1147, 0f358637BD;
	@%p192 bra 	$L__BB0_128;
	fma.rn.f32 	%f1148, %f488, 0f00000000, %f489;
	fma.rn.f32 	%f1149, %f490, 0f00000000, %f1148;
	add.f32 	%f1150, %f1149, 0f00000000;
	neg.f32 	%f1151, %f1150;
	div.rn.f32 	%f1152, %f1151, %f543;
	setp.lt.f32 	%p193, %f1152, 0f3A83126F;
	setp.gt.f32 	%p194, %f1152, %f1824;
	selp.b32 	%r203, %r359, 1, %p194;
	selp.b32 	%r359, %r359, %r203, %p193;
	bra.uni 	$L__BB0_128;
$L__BB0_114:
	mul.hi.u32 	%r208, %r354, -858993459;
	shr.u32 	%r209, %r208, 3;
	mul.lo.s32 	%r210, %r209, 10;
	sub.s32 	%r211, %r354, %r210;
	cvt.rn.f32.u32 	%f1159, %r211;
	add.f32 	%f1160, %f1159, 0fC0900000;
	cvt.rn.f32.u32 	%f1161, %r209;
	fma.rn.f32 	%f1162, %f1161, 0fBFC00000, 0fC0000000;
	mul.lo.s32 	%r57, %r354, 7;
	mul.hi.u32 	%r212, %r57, -858993459;
	shr.u32 	%r213, %r212, 2;
	mul.lo.s32 	%r214, %r213, 5;
	sub.s32 	%r215, %r57, %r214;
	cvt.rn.f32.u32 	%f1163, %r215;
	fma.rn.f32 	%f1164, %f1163, 0f3DCCCCCD, 0f3E99999A;
	sub.f32 	%f1165, %f488, %f1160;
	sub.f32 	%f1166, %f489, %f1164;
	sub.f32 	%f1167, %f490, %f1162;
	mul.f32 	%f1168, %f483, %f1166;
	fma.rn.f32 	%f1169, %f482, %f1165, %f1168;
	mul.f32 	%f545, %f484, %f1167;
	add.f32 	%f546, %f545, %f1169;
	mul.f32 	%f1170, %f1166, %f1166;
	fma.rn.f32 	%f1171, %f1165, %f1165, %f1170;
	mul.f32 	%f547, %f1167, %f1167;
	add.f32 	%f1172, %f547, %f1171;
	mul.f32 	%f1173, %f1164, %f1164;
	sub.f32 	%f1174, %f1172, %f1173;
	mul.f32 	%f1175, %f546, %f546;
	mul.f32 	%f1176, %f623, %f1174;
	sub.f32 	%f548, %f1175, %f1176;
	setp.lt.f32 	%p197, %f548, 0f00000000;
	mov.u32 	%r356, %r357;
	mov.f32 	%f1826, %f1827;
	@%p197 bra 	$L__BB0_117;
	sqrt.rn.f32 	%f549, %f548;
	neg.f32 	%f1177, %f546;
	sub.f32 	%f1178, %f1177, %f549;
	div.rn.f32 	%f1826, %f1178, %f623;
	setp.geu.f32 	%p198, %f1826, 0f3A83126F;
	setp.leu.f32 	%p199, %f1826, %f1827;
	mov.b32 	%r356, 1;
	and.pred  	%p200, %p198, %p199;
	@%p200 bra 	$L__BB0_117;
	sub.f32 	%f1180, %f549, %f546;
	div.rn.f32 	%f1181, %f1180, %f623;
	setp.lt.f32 	%p201, %f1181, 0f3A83126F;
	setp.gt.f32 	%p202, %f1181, %f1827;
	or.pred  	%p203, %p201, %p202;
	selp.b32 	%r356, %r357, 1, %p203;
	selp.f32 	%f1826, %f1827, %f1181, %p203;
$L__BB0_117:
	add.s32 	%r217, %r354, 1;
	mul.hi.u32 	%r218, %r217, -858993459;
	shr.u32 	%r219, %r218, 3;
	mul.lo.s32 	%r220, %r219, 10;
	sub.s32 	%r221, %r217, %r220;
	cvt.rn.f32.u32 	%f1183, %r221;
	add.f32 	%f1184, %f1183, 0fC0900000;
	add.s32 	%r222, %r57, 7;
	mul.hi.u32 	%r223, %r222, -858993459;
	shr.u32 	%r224, %r223, 2;
	mul.lo.s32 	%r225, %r224, 5;
	sub.s32 	%r226, %r222, %r225;
	cvt.rn.f32.u32 	%f1185, %r226;
	fma.rn.f32 	%f1186, %f1185, 0f3DCCCCCD, 0f3E99999A;
	sub.f32 	%f1187, %f488, %f1184;
	sub.f32 	%f1188, %f489, %f1186;
	mul.f32 	%f1189, %f483, %f1188;
	fma.rn.f32 	%f1190, %f482, %f1187, %f1189;
	add.f32 	%f553, %f545, %f1190;
	mul.f32 	%f1191, %f1188, %f1188;
	fma.rn.f32 	%f1192, %f1187, %f1187, %f1191;
	add.f32 	%f1193, %f547, %f1192;
	mul.f32 	%f1194, %f1186, %f1186;
	sub.f32 	%f1195, %f1193, %f1194;
	mul.f32 	%f1196, %f553, %f553;
	mul.f32 	%f1197, %f623, %f1195;
	sub.f32 	%f554, %f1196, %f1197;
	setp.lt.f32 	%p204, %f554, 0f00000000;
	mov.u32 	%r357, %r356;
	mov.f32 	%f1827, %f1826;
	@%p204 bra 	$L__BB0_120;
	sqrt.rn.f32 	%f555, %f554;
	neg.f32 	%f1198, %f553;
	sub.f32 	%f1199, %f1198, %f555;
	div.rn.f32 	%f1827, %f1199, %f623;
	setp.geu.f32 	%p205, %f1827, 0f3A83126F;
	setp.leu.f32 	%p206, %f1827, %f1826;
	mov.b32 	%r357, 1;
	and.pred  	%p207, %p205, %p206;
	@%p207 bra 	$L__BB0_120;
	sub.f32 	%f1201, %f555, %f553;
	div.rn.f32 	%f1202, %f1201, %f623;
	setp.lt.f32 	%p208, %f1202, 0f3A83126F;
	setp.gt.f32 	%p209, %f1202, %f1826;
	or.pred  	%p210, %p208, %p209;
	selp.b32 	%r357, %r356, 1, %p210;
	selp.f32 	%f1827, %f1826, %f1202, %p210;
$L__BB0_120:
	add.s32 	%r354, %r354, 2;
	setp.eq.s32 	%p211, %r354, %r5;
	mov.u32 	%r366, %r5;
	@%p211 bra 	$L__BB0_121;
	bra.uni 	$L__BB0_114;
$L__BB0_121:
	and.b32  	%r228, %r87, 1;
	setp.eq.b32 	%p212, %r228, 1;
	not.pred 	%p213, %p212;
	mov.u32 	%r359, %r357;
	mov.f32 	%f1828, %f1827;
	@%p213 bra 	$L__BB0_126;
	mul.hi.u32 	%r229, %r366, 1717986919;
	shr.u32 	%r230, %r229, 2;
	mul.lo.s32 	%r231, %r230, 10;
	sub.s32 	%r232, %r366, %r231;
	cvt.rn.f32.u32 	%f1204, %r232;
	add.f32 	%f1205, %f1204, 0fC0900000;
	cvt.rn.f32.u32 	%f1206, %r230;
	fma.rn.f32 	%f1207, %f1206, 0fBFC00000, 0fC0000000;
	mul.lo.s32 	%r233, %r366, 7;
	mul.hi.u32 	%r234, %r233, -858993459;
	shr.u32 	%r235, %r234, 2;
	mul.lo.s32 	%r236, %r235, 5;
	sub.s32 	%r237, %r233, %r236;
	cvt.rn.f32.u32 	%f1208, %r237;
	fma.rn.f32 	%f1209, %f1208, 0f3DCCCCCD, 0f3E99999A;
	sub.f32 	%f1210, %f488, %f1205;
	sub.f32 	%f1211, %f489, %f1209;
	sub.f32 	%f1212, %f490, %f1207;
	mul.f32 	%f1213, %f483, %f1211;
	fma.rn.f32 	%f1214, %f482, %f1210, %f1213;
	fma.rn.f32 	%f626, %f484, %f1212, %f1214;
	mul.f32 	%f1215, %f1211, %f1211;
	fma.rn.f32 	%f1216, %f1210, %f1210, %f1215;
	fma.rn.f32 	%f1217, %f1212, %f1212, %f1216;
	mul.f32 	%f1218, %f1209, %f1209;
	sub.f32 	%f1219, %f1217, %f1218;
	mul.f32 	%f1220, %f626, %f626;
	mul.f32 	%f1221, %f623, %f1219;
	sub.f32 	%f627, %f1220, %f1221;
	setp.lt.f32 	%p214, %f627, 0f00000000;
	mov.u32 	%r359, %r357;
	mov.f32 	%f1828, %f1827;
	@%p214 bra 	$L__BB0_126;
	sqrt.rn.f32 	%f628, %f627;
	neg.f32 	%f1222, %f626;
	sub.f32 	%f1223, %f1222, %f628;
	div.rn.f32 	%f1828, %f1223, %f623;
	setp.geu.f32 	%p215, %f1828, 0f3A83126F;
	setp.leu.f32 	%p216, %f1828, %f1827;
	mov.b32 	%r359, 1;
	and.pred  	%p217, %p215, %p216;
	@%p217 bra 	$L__BB0_126;
	sub.f32 	%f1225, %f628, %f626;
	div.rn.f32 	%f1226, %f1225, %f623;
	setp.lt.f32 	%p218, %f1226, 0f3A83126F;
	setp.gt.f32 	%p219, %f1226, %f1827;
	or.pred  	%p220, %p218, %p219;
	selp.b32 	%r359, %r357, 1, %p220;
	selp.f32 	%f1828, %f1827, %f1226, %p220;
	bra.uni 	$L__BB0_126;
$L__BB0_125:
	setp.gt.s32 	%p195, %r87, 0;
	mov.f32 	%f1828, 0f7149F2CA;
	mov.b32 	%r359, 0;
	@%p195 bra 	$L__BB0_147;
$L__BB0_126:
	fma.rn.f32 	%f1228, %f482, 0f00000000, %f483;
	fma.rn.f32 	%f560, %f484, 0f00000000, %f1228;
	abs.f32 	%f1229, %f560;
	setp.lt.f32 	%p221, %f1229, 0f358637BD;
	@%p221 bra 	$L__BB0_128;
	fma.rn.f32 	%f1230, %f488, 0f00000000, %f489;
	fma.rn.f32 	%f1231, %f490, 0f00000000, %f1230;
	add.f32 	%f1232, %f1231, 0f00000000;
	neg.f32 	%f1233, %f1232;
	div.rn.f32 	%f1234, %f1233, %f560;
	setp.lt.f32 	%p222, %f1234, 0f3A83126F;
	setp.gt.f32 	%p223, %f1234, %f1828;
	selp.b32 	%r239, %r359, 1, %p223;
	selp.b32 	%r359, %r359, %r239, %p222;
$L__BB0_128:
	setp.eq.s32 	%p224, %r359, 0;
	selp.f32 	%f1236, 0f3F800000, 0f00000000, %p224;
	mul.f32 	%f1237, %f1809, 0fBECBC89B;
	fma.rn.f32 	%f1238, %f1808, 0f3F6541AE, %f1237;
	fma.rn.f32 	%f1239, %f1807, 0fBE4BC89B, %f1238;
	max.f32 	%f1240, %f1239, 0f00000000;
	mul.f32 	%f1241, %f1240, %f1236;
	mul.f32 	%f1242, %f1241, 0f40400000;
	mul.f32 	%f1243, %f1241, 0f40333333;
	mul.f32 	%f1244, %f1241, 0f40200000;
	mul.f32 	%f1245, %f1806, %f1242;
	mul.f32 	%f1246, %f1805, %f1243;
	mul.f32 	%f1247, %f1804, %f1244;
	fma.rn.f32 	%f28, %f25, %f1245, %f28;
	fma.rn.f32 	%f27, %f24, %f1246, %f27;
	fma.rn.f32 	%f26, %f23, %f1247, %f26;
	setp.gt.f32 	%p225, %f1628, 0f3F000000;
	@%p225 bra 	$L__BB0_134;
$L__BB0_129:
	shl.b32 	%r240, %r362, 13;
	xor.b32  	%r241, %r240, %r362;
	shr.u32 	%r242, %r241, 17;
	xor.b32  	%r243, %r242, %r241;
	shl.b32 	%r244, %r243, 5;
	xor.b32  	%r245, %r244, %r243;
	and.b32  	%r246, %r245, 16777215;
	cvt.rn.f32.u32 	%f1248, %r246;
	mul.f32 	%f1249, %f1248, 0f33800000;
	fma.rn.f32 	%f564, %f1249, 0f40000000, 0fBF800000;
	shl.b32 	%r247, %r245, 13;
	xor.b32  	%r248, %r247, %r245;
	shr.u32 	%r249, %r248, 17;
	xor.b32  	%r250, %r249, %r248;
	shl.b32 	%r251, %r250, 5;
	xor.b32  	%r252, %r251, %r250;
	and.b32  	%r253, %r252, 16777215;
	cvt.rn.f32.u32 	%f1250, %r253;
	mul.f32 	%f1251, %f1250, 0f33800000;
	fma.rn.f32 	%f565, %f1251, 0f40000000, 0fBF800000;
	shl.b32 	%r254, %r252, 13;
	xor.b32  	%r255, %r254, %r252;
	shr.u32 	%r256, %r255, 17;
	xor.b32  	%r257, %r256, %r255;
	shl.b32 	%r258, %r257, 5;
	xor.b32  	%r362, %r258, %r257;
	and.b32  	%r259, %r362, 16777215;
	cvt.rn.f32.u32 	%f1252, %r259;
	mul.f32 	%f1253, %f1252, 0f33800000;
	fma.rn.f32 	%f566, %f1253, 0f40000000, 0fBF800000;
	mul.f32 	%f1254, %f565, %f565;
	fma.rn.f32 	%f1255, %f564, %f564, %f1254;
	fma.rn.f32 	%f567, %f566, %f566, %f1255;
	setp.geu.f32 	%p226, %f567, 0f3F800000;
	@%p226 bra 	$L__BB0_129;
	sqrt.rn.f32 	%f568, %f567;
	setp.leu.f32 	%p227, %f568, 0f00000000;
	mov.f32 	%f1829, 0f00000000;
	mov.f32 	%f1830, %f1829;
	mov.f32 	%f1831, %f1829;
	@%p227 bra 	$L__BB0_132;
	div.rn.f32 	%f1829, %f564, %f568;
	div.rn.f32 	%f1830, %f565, %f568;
	div.rn.f32 	%f1831, %f566, %f568;
$L__BB0_132:
	add.f32 	%f575, %f1809, %f1829;
	add.f32 	%f576, %f1808, %f1830;
	add.f32 	%f577, %f1807, %f1831;
	mul.f32 	%f1262, %f576, %f576;
	fma.rn.f32 	%f1263, %f575, %f575, %f1262;
	fma.rn.f32 	%f1264, %f577, %f577, %f1263;
	sqrt.rn.f32 	%f578, %f1264;
	setp.leu.f32 	%p228, %f578, 0f00000000;
	mov.f32 	%f17, 0f00000000;
	mov.f32 	%f18, %f17;
	mov.f32 	%f19, %f17;
	@%p228 bra 	$L__BB0_138;
	div.rn.f32 	%f17, %f575, %f578;
	div.rn.f32 	%f18, %f576, %f578;
	div.rn.f32 	%f19, %f577, %f578;
	bra.uni 	$L__BB0_138;
$L__BB0_134:
	mul.f32 	%f1265, %f17, %f1809;
	fma.rn.f32 	%f1266, %f18, %f1808, %f1265;
	fma.rn.f32 	%f1267, %f19, %f1807, %f1266;
	add.f32 	%f1268, %f1267, %f1267;
	mul.f32 	%f1269, %f1809, %f1268;
	mul.f32 	%f1270, %f1808, %f1268;
	mul.f32 	%f1271, %f1807, %f1268;
	sub.f32 	%f582, %f17, %f1269;
	sub.f32 	%f583, %f18, %f1270;
	sub.f32 	%f584, %f19, %f1271;
$L__BB0_135:
	shl.b32 	%r260, %r362, 13;
	xor.b32  	%r261, %r260, %r362;
	shr.u32 	%r262, %r261, 17;
	xor.b32  	%r263, %r262, %r261;
	shl.b32 	%r264, %r263, 5;
	xor.b32  	%r265, %r264, %r263;
	and.b32  	%r266, %r265, 16777215;
	cvt.rn.f32.u32 	%f1272, %r266;
	mul.f32 	%f1273, %f1272, 0f33800000;
	fma.rn.f32 	%f585, %f1273, 0f40000000, 0fBF800000;
	shl.b32 	%r267, %r265, 13;
	xor.b32  	%r268, %r267, %r265;
	shr.u32 	%r269, %r268, 17;
	xor.b32  	%r270, %r269, %r268;
	shl.b32 	%r271, %r270, 5;
	xor.b32  	%r272, %r271, %r270;
	and.b32  	%r273, %r272, 16777215;
	cvt.rn.f32.u32 	%f1274, %r273;
	mul.f32 	%f1275, %f1274, 0f33800000;
	fma.rn.f32 	%f586, %f1275, 0f40000000, 0fBF800000;
	shl.b32 	%r274, %r272, 13;
	xor.b32  	%r275, %r274, %r272;
	shr.u32 	%r276, %r275, 17;
	xor.b32  	%r277, %r276, %r275;
	shl.b32 	%r278, %r277, 5;
	xor.b32  	%r362, %r278, %r277;
	and.b32  	%r279, %r362, 16777215;
	cvt.rn.f32.u32 	%f1276, %r279;
	mul.f32 	%f1277, %f1276, 0f33800000;
	fma.rn.f32 	%f587, %f1277, 0f40000000, 0fBF800000;
	mul.f32 	%f1278, %f586, %f586;
	fma.rn.f32 	%f1279, %f585, %f585, %f1278;
	fma.rn.f32 	%f1280, %f587, %f587, %f1279;
	setp.geu.f32 	%p229, %f1280, 0f3F800000;
	@%p229 bra 	$L__BB0_135;
	fma.rn.f32 	%f588, %f1802, %f585, %f582;
	fma.rn.f32 	%f589, %f1802, %f586, %f583;
	fma.rn.f32 	%f590, %f1802, %f587, %f584;
	mul.f32 	%f1284, %f589, %f589;
	fma.rn.f32 	%f1285, %f588, %f588, %f1284;
	fma.rn.f32 	%f1286, %f590, %f590, %f1285;
	sqrt.rn.f32 	%f591, %f1286;
	setp.leu.f32 	%p230, %f591, 0f00000000;
	mov.f32 	%f17, 0f00000000;
	mov.f32 	%f18, %f17;
	mov.f32 	%f19, %f17;
	@%p230 bra 	$L__BB0_138;
	div.rn.f32 	%f17, %f588, %f591;
	div.rn.f32 	%f18, %f589, %f591;
	div.rn.f32 	%f19, %f590, %f591;
$L__BB0_138:
	fma.rn.f32 	%f20, %f1809, 0f3B03126F, %f1812;
	fma.rn.f32 	%f21, %f1808, 0f3B03126F, %f1811;
	fma.rn.f32 	%f22, %f1807, 0f3B03126F, %f1810;
	mul.f32 	%f25, %f25, %f1806;
	mul.f32 	%f24, %f24, %f1805;
	mul.f32 	%f23, %f23, %f1804;
	setp.lt.u32 	%p231, %r325, 2;
	@%p231 bra 	$L__BB0_141;
	max.f32 	%f1287, %f24, %f23;
	max.f32 	%f1288, %f25, %f1287;
	min.f32 	%f604, %f1288, 0f3F733333;
	shl.b32 	%r280, %r362, 13;
	xor.b32  	%r281, %r280, %r362;
	shr.u32 	%r282, %r281, 17;
	xor.b32  	%r283, %r282, %r281;
	shl.b32 	%r284, %r283, 5;
	xor.b32  	%r362, %r284, %r283;
	and.b32  	%r285, %r362, 16777215;
	cvt.rn.f32.u32 	%f1289, %r285;
	mul.f32 	%f1290, %f1289, 0f33800000;
	setp.gt.f32 	%p232, %f1290, %f604;
	@%p232 bra 	$L__BB0_143;
	div.rn.f32 	%f25, %f25, %f604;
	div.rn.f32 	%f24, %f24, %f604;
	div.rn.f32 	%f23, %f23, %f604;
$L__BB0_141:
	add.s32 	%r325, %r325, 1;
	setp.eq.s32 	%p233, %r325, %r86;
	@%p233 bra 	$L__BB0_143;
	bra.uni 	$L__BB0_7;
$L__BB0_142:
	add.f32 	%f1291, %f18, 0f3F800000;
	mul.f32 	%f1292, %f1291, 0f3F000000;
	mov.f32 	%f1293, 0f3F800000;
	sub.f32 	%f1294, %f1293, %f1292;
	mul.f32 	%f1295, %f1294, 0f3F733333;
	mul.f32 	%f1296, %f1294, 0f3F7AE148;
	fma.rn.f32 	%f1297, %f1292, 0f3F19999A, %f1295;
	fma.rn.f32 	%f1298, %f1292, 0f3F400000, %f1296;
	fma.rn.f32 	%f1299, %f1292, 0f3F733333, %f1294;
	fma.rn.f32 	%f28, %f25, %f1297, %f28;
	fma.rn.f32 	%f27, %f24, %f1298, %f27;
	fma.rn.f32 	%f26, %f23, %f1299, %f26;
$L__BB0_143:
	add.f32 	%f1848, %f1848, %f28;
	add.f32 	%f1847, %f1847, %f27;
	add.f32 	%f1846, %f1846, %f26;
	add.s32 	%r323, %r323, 1;
	setp.eq.s32 	%p234, %r323, %r83;
	@%p234 bra 	$L__BB0_144;
	bra.uni 	$L__BB0_4;
$L__BB0_144:
	ld.param.u32 	%r322, [_Z13render_kernelP6float3Phiiiiiii_param_5];
	ld.param.u64 	%rd12, [_Z13render_kernelP6float3Phiiiiiii_param_0];
	cvt.rn.f32.s32 	%f1301, %r83;
	div.rn.f32 	%f1302, %f1848, %f1301;
	div.rn.f32 	%f1303, %f1847, %f1301;
	div.rn.f32 	%f1304, %f1846, %f1301;
	cvta.to.global.u64 	%rd3, %rd12;
	mul.wide.s32 	%rd4, %r3, 12;
	add.s64 	%rd5, %rd3, %rd4;
	ld.global.f32 	%f1305, [%rd5];
	ld.global.f32 	%f1306, [%rd5+4];
	ld.global.f32 	%f1307, [%rd5+8];
	add.s32 	%r286, %r322, 1;
	cvt.rn.f32.s32 	%f1308, %r286;
	rcp.rn.f32 	%f1309, %f1308;
	sub.f32 	%f1310, %f1302, %f1305;
	fma.rn.f32 	%f1311, %f1309, %f1310, %f1305;
	sub.f32 	%f1312, %f1303, %f1306;
	fma.rn.f32 	%f638, %f1309, %f1312, %f1306;
	sub.f32 	%f1313, %f1304, %f1307;
	fma.rn.f32 	%f639, %f1309, %f1313, %f1307;
	st.global.f32 	[%rd5], %f1311;
	st.global.f32 	[%rd5+4], %f638;
	st.global.f32 	[%rd5+8], %f639;
	max.f32 	%f1314, %f1311, 0f00000000;
	add.f32 	%f1315, %f1314, 0f3F800000;
	div.rn.f32 	%f640, %f1314, %f1315;
	abs.f32 	%f641, %f640;
	setp.eq.f32 	%p235, %f640, 0f3F800000;
	mov.f32 	%f1849, 0f3F800000;
	@%p235 bra 	$L__BB0_155;
	setp.num.f32 	%p236, %f641, %f641;
	@%p236 bra 	$L__BB0_151;
	mov.f32 	%f1372, 0f3EE8BA2E;
	add.rn.f32 	%f1849, %f640, %f1372;
	bra.uni 	$L__BB0_155;
$L__BB0_147:
	setp.eq.s32 	%p196, %r87, 1;
	mul.f32 	%f1156, %f483, %f483;
	fma.rn.f32 	%f1157, %f482, %f482, %f1156;
	fma.rn.f32 	%f623, %f484, %f484, %f1157;
	mov.f32 	%f1827, 0f7149F2CA;
	mov.b32 	%r366, 0;
	mov.u32 	%r357, %r366;
	@%p196 bra 	$L__BB0_121;
	mov.f32 	%f1827, 0f7149F2CA;
	mov.b32 	%r354, 0;
	mov.u32 	%r357, %r354;
	bra.uni 	$L__BB0_114;
$L__BB0_149:
	setp.gt.s32 	%p113, %r87, 0;
	mov.f32 	%f1779, 0f7149F2CA;
	mov.f32 	%f1802, 0f00000000;
	mov.b32 	%r334, 0;
	mov.f32 	%f1628, %f1802;
	mov.f32 	%f1804, %f1802;
	mov.f32 	%f1805, %f1802;
	mov.f32 	%f1806, %f1802;
	mov.f32 	%f1807, %f1802;
	mov.f32 	%f1808, %f1802;
	mov.f32 	%f1809, %f1802;
	mov.f32 	%f1810, %f1802;
	mov.f32 	%f1811, %f1802;
	mov.f32 	%f1812, %f1802;
	@%p113 bra 	$L__BB0_150;
	bra.uni 	$L__BB0_76;
$L__BB0_150:
	neg.s32 	%r342, %r87;
	mul.f32 	%f949, %f18, %f18;
	fma.rn.f32 	%f950, %f17, %f17, %f949;
	fma.rn.f32 	%f631, %f19, %f19, %f950;
	mov.f32 	%f1812, 0f00000000;
	mov.f32 	%f1779, 0f7149F2CA;
	mov.b32 	%r336, 0;
	mov.u32 	%r337, %r336;
	mov.u32 	%r338, %r336;
	mov.u32 	%r339, %r336;
	mov.u32 	%r340, %r336;
	mov.u32 	%r341, %r336;
	mov.u32 	%r343, %r336;
	mov.f32 	%f1811, %f1812;
	mov.f32 	%f1810, %f1812;
	mov.f32 	%f1809, %f1812;
	mov.f32 	%f1808, %f1812;
	mov.f32 	%f1807, %f1812;
	mov.f32 	%f1806, %f1812;
	mov.f32 	%f1805, %f1812;
	mov.f32 	%f1804, %f1812;
	mov.f32 	%f1628, %f1812;
	mov.f32 	%f1802, %f1812;
	mov.u32 	%r334, %r336;
	bra.uni 	$L__BB0_69;
$L__BB0_151:
	setp.neu.f32 	%p237, %f640, 0f00000000;
	setp.neu.f32 	%p238, %f641, 0f7F800000;
	and.pred  	%p239, %p237, %p238;
	@%p239 bra 	$L__BB0_153;
	add.f32 	%f1371, %f640, %f640;
	mov.b32 	%r296, %f1371;
	and.b32  	%r297, %r296, 2147483647;
	mov.b32 	%f1849, %r297;
	bra.uni 	$L__BB0_155;
$L__BB0_153:
	setp.lt.f32 	%p240, %f641, 0f00800000;
	mul.f32 	%f1316, %f641, 0f4B800000;
	selp.f32 	%f1317, %f1316, %f641, %p240;
	mov.b32 	%r287, %f1317;
	add.s32 	%r288, %r287, -1060439283;
	and.b32  	%r289, %r288, -8388608;
	sub.s32 	%r290, %r287, %r289;
	mov.b32 	%f1318, %r290;
	cvt.rn.f32.s32 	%f1319, %r289;
	selp.f32 	%f1320, 0fC1C00000, 0f00000000, %p240;
	fma.rn.f32 	%f1321, %f1319, 0f34000000, %f1320;
	add.f32 	%f1322, %f1318, 0fBF800000;
	add.f32 	%f1323, %f1318, 0f3F800000;
	rcp.approx.ftz.f32 	%f1324, %f1323;
	add.f32 	%f1325, %f1322, %f1322;
	mul.f32 	%f1326, %f1325, %f1324;
	mul.f32 	%f1327, %f1326, %f1326;
	neg.f32 	%f1328, %f1326;
	sub.f32 	%f1329, %f1322, %f1326;
	add.f32 	%f1330, %f1329, %f1329;
	fma.rn.f32 	%f1331, %f1328, %f1322, %f1330;
	mul.rn.f32 	%f1332, %f1324, %f1331;
	fma.rn.f32 	%f1333, %f1327, 0f3A2C32E4, 0f3B52E7DB;
	fma.rn.f32 	%f1334, %f1333, %f1327, 0f3C93BB73;
	fma.rn.f32 	%f1335, %f1334, %f1327, 0f3DF6384F;
	mul.rn.f32 	%f1336, %f1335, %f1327;
	fma.rn.f32 	%f1337, %f1326, 0f3FB8AA3B, %f1321;
	mul.f32 	%f1338, %f1336, 0f40400000;
	sub.f32 	%f1339, %f1321, %f1337;
	fma.rn.f32 	%f1340, %f1326, 0f3FB8AA3B, %f1339;
	fma.rn.f32 	%f1341, %f1332, 0f3FB8AA3B, %f1340;
	fma.rn.f32 	%f1342, %f1326, 0f32A55E34, %f1341;
	fma.rn.f32 	%f1343, %f1338, %f1332, %f1342;
	fma.rn.f32 	%f1344, %f1336, %f1326, %f1343;
	add.rn.f32 	%f1345, %f1337, %f1344;
	mov.f32 	%f1346, 0f3EE8BA2E;
	mul.rn.f32 	%f1347, %f1345, %f1346;
	cvt.rni.f32.f32 	%f1348, %f1347;
	sub.f32 	%f1349, %f1347, %f1348;
	neg.f32 	%f1350, %f1347;
	fma.rn.f32 	%f1351, %f1345, 0f3EE8BA2E, %f1350;
	neg.f32 	%f1352, %f1337;
	add.rn.f32 	%f1353, %f1345, %f1352;
	neg.f32 	%f1354, %f1353;
	add.rn.f32 	%f1355, %f1344, %f1354;
	fma.rn.f32 	%f1356, %f1355, 0f3EE8BA2E, %f1351;
	add.f32 	%f1357, %f1349, %f1356;
	setp.gt.f32 	%p241, %f1348, 0f00000000;
	selp.b32 	%r291, 0, -2097152000, %p241;
	setp.geu.f32 	%p242, %f640, 0f00000000;
	setp.lt.f32 	%p243, %f1347, 0f00000000;
	selp.f32 	%f1358, 0f00000000, 0f7F800000, %p243;
	abs.f32 	%f1359, %f1347;
	setp.gt.f32 	%p244, %f1359, 0f43180000;
	cvt.rzi.s32.f32 	%r292, %f1348;
	shl.b32 	%r293, %r292, 23;
	sub.s32 	%r294, %r293, %r291;
	mov.b32 	%f1360, %r294;
	add.s32 	%r295, %r291, 2130706432;
	mov.b32 	%f1361, %r295;
	fma.rn.f32 	%f1362, %f1357, 0f391FCB8E, 0f3AAF85ED;
	fma.rn.f32 	%f1363, %f1362, %f1357, 0f3C1D9856;
	fma.rn.f32 	%f1364, %f1363, %f1357, 0f3D6357BB;
	fma.rn.f32 	%f1365, %f1364, %f1357, 0f3E75FDEC;
	fma.rn.f32 	%f1366, %f1365, %f1357, 0f3F317218;
	fma.rn.f32 	%f1367, %f1366, %f1357, 0f3F800000;
	mul.f32 	%f1368, %f1367, %f1361;
	mul.f32 	%f1369, %f1368, %f1360;
	selp.f32 	%f1849, %f1358, %f1369, %p244;
	@%p242 bra 	$L__BB0_155;
	mov.f32 	%f1849, 0f7FFFFFFF;
$L__BB0_155:
	max.f32 	%f1374, %f638, 0f00000000;
	add.f32 	%f1375, %f1374, 0f3F800000;
	div.rn.f32 	%f646, %f1374, %f1375;
	abs.f32 	%f647, %f646;
	setp.eq.f32 	%p245, %f646, 0f3F800000;
	mov.f32 	%f1850, 0f3F800000;
	@%p245 bra 	$L__BB0_162;
	setp.num.f32 	%p246, %f647, %f647;
	@%p246 bra 	$L__BB0_158;
	mov.f32 	%f1432, 0f3EE8BA2E;
	add.rn.f32 	%f1850, %f646, %f1432;
	bra.uni 	$L__BB0_162;
$L__BB0_158:
	setp.neu.f32 	%p247, %f646, 0f00000000;
	setp.neu.f32 	%p248, %f647, 0f7F800000;
	and.pred  	%p249, %p247, %p248;
	@%p249 bra 	$L__BB0_160;
	add.f32 	%f1431, %f646, %f646;
	mov.b32 	%r307, %f1431;
	and.b32  	%r308, %r307, 2147483647;
	mov.b32 	%f1850, %r308;
	bra.uni 	$L__BB0_162;
$L__BB0_160:
	setp.lt.f32 	%p250, %f647, 0f00800000;
	mul.f32 	%f1376, %f647, 0f4B800000;
	selp.f32 	%f1377, %f1376, %f647, %p250;
	mov.b32 	%r298, %f1377;
	add.s32 	%r299, %r298, -1060439283;
	and.b32  	%r300, %r299, -8388608;
	sub.s32 	%r301, %r298, %r300;
	mov.b32 	%f1378, %r301;
	cvt.rn.f32.s32 	%f1379, %r300;
	selp.f32 	%f1380, 0fC1C00000, 0f00000000, %p250;
	fma.rn.f32 	%f1381, %f1379, 0f34000000, %f1380;
	add.f32 	%f1382, %f1378, 0fBF800000;
	add.f32 	%f1383, %f1378, 0f3F800000;
	rcp.approx.ftz.f32 	%f1384, %f1383;
	add.f32 	%f1385, %f1382, %f1382;
	mul.f32 	%f1386, %f1385, %f1384;
	mul.f32 	%f1387, %f1386, %f1386;
	neg.f32 	%f1388, %f1386;
	sub.f32 	%f1389, %f1382, %f1386;
	add.f32 	%f1390, %f1389, %f1389;
	fma.rn.f32 	%f1391, %f1388, %f1382, %f1390;
	mul.rn.f32 	%f1392, %f1384, %f1391;
	fma.rn.f32 	%f1393, %f1387, 0f3A2C32E4, 0f3B52E7DB;
	fma.rn.f32 	%f1394, %f1393, %f1387, 0f3C93BB73;
	fma.rn.f32 	%f1395, %f1394, %f1387, 0f3DF6384F;
	mul.rn.f32 	%f1396, %f1395, %f1387;
	fma.rn.f32 	%f1397, %f1386, 0f3FB8AA3B, %f1381;
	mul.f32 	%f1398, %f1396, 0f40400000;
	sub.f32 	%f1399, %f1381, %f1397;
	fma.rn.f32 	%f1400, %f1386, 0f3FB8AA3B, %f1399;
	fma.rn.f32 	%f1401, %f1392, 0f3FB8AA3B, %f1400;
	fma.rn.f32 	%f1402, %f1386, 0f32A55E34, %f1401;
	fma.rn.f32 	%f1403, %f1398, %f1392, %f1402;
	fma.rn.f32 	%f1404, %f1396, %f1386, %f1403;
	add.rn.f32 	%f1405, %f1397, %f1404;
	mov.f32 	%f1406, 0f3EE8BA2E;
	mul.rn.f32 	%f1407, %f1405, %f1406;
	cvt.rni.f32.f32 	%f1408, %f1407;
	sub.f32 	%f1409, %f1407, %f1408;
	neg.f32 	%f1410, %f1407;
	fma.rn.f32 	%f1411, %f1405, 0f3EE8BA2E, %f1410;
	neg.f32 	%f1412, %f1397;
	add.rn.f32 	%f1413, %f1405, %f1412;
	neg.f32 	%f1414, %f1413;
	add.rn.f32 	%f1415, %f1404, %f1414;
	fma.rn.f32 	%f1416, %f1415, 0f3EE8BA2E, %f1411;
	add.f32 	%f1417, %f1409, %f1416;
	setp.gt.f32 	%p251, %f1408, 0f00000000;
	selp.b32 	%r302, 0, -2097152000, %p251;
	setp.geu.f32 	%p252, %f646, 0f00000000;
	setp.lt.f32 	%p253, %f1407, 0f00000000;
	selp.f32 	%f1418, 0f00000000, 0f7F800000, %p253;
	abs.f32 	%f1419, %f1407;
	setp.gt.f32 	%p254, %f1419, 0f43180000;
	cvt.rzi.s32.f32 	%r303, %f1408;
	shl.b32 	%r304, %r303, 23;
	sub.s32 	%r305, %r304, %r302;
	mov.b32 	%f1420, %r305;
	add.s32 	%r306, %r302, 2130706432;
	mov.b32 	%f1421, %r306;
	fma.rn.f32 	%f1422, %f1417, 0f391FCB8E, 0f3AAF85ED;
	fma.rn.f32 	%f1423, %f1422, %f1417, 0f3C1D9856;
	fma.rn.f32 	%f1424, %f1423, %f1417, 0f3D6357BB;
	fma.rn.f32 	%f1425, %f1424, %f1417, 0f3E75FDEC;
	fma.rn.f32 	%f1426, %f1425, %f1417, 0f3F317218;
	fma.rn.f32 	%f1427, %f1426, %f1417, 0f3F800000;
	mul.f32 	%f1428, %f1427, %f1421;
	mul.f32 	%f1429, %f1428, %f1420;
	selp.f32 	%f1850, %f1418, %f1429, %p254;
	@%p252 bra 	$L__BB0_162;
	mov.f32 	%f1850, 0f7FFFFFFF;
$L__BB0_162:
	max.f32 	%f1434, %f639, 0f00000000;
	add.f32 	%f1435, %f1434, 0f3F800000;
	div.rn.f32 	%f652, %f1434, %f1435;
	abs.f32 	%f653, %f652;
	setp.eq.f32 	%p255, %f652, 0f3F800000;
	mov.f32 	%f1851, 0f3F800000;
	@%p255 bra 	$L__BB0_169;
	setp.num.f32 	%p256, %f653, %f653;
	@%p256 bra 	$L__BB0_165;
	mov.f32 	%f1492, 0f3EE8BA2E;
	add.rn.f32 	%f1851, %f652, %f1492;
	bra.uni 	$L__BB0_169;
$L__BB0_165:
	setp.neu.f32 	%p257, %f652, 0f00000000;
	setp.neu.f32 	%p258, %f653, 0f7F800000;
	and.pred  	%p259, %p257, %p258;
	@%p259 bra 	$L__BB0_167;
	add.f32 	%f1491, %f652, %f652;
	mov.b32 	%r318, %f1491;
	and.b32  	%r319, %r318, 2147483647;
	mov.b32 	%f1851, %r319;
	bra.uni 	$L__BB0_169;
$L__BB0_167:
	setp.lt.f32 	%p260, %f653, 0f00800000;
	mul.f32 	%f1436, %f653, 0f4B800000;
	selp.f32 	%f1437, %f1436, %f653, %p260;
	mov.b32 	%r309, %f1437;
	add.s32 	%r310, %r309, -1060439283;
	and.b32  	%r311, %r310, -8388608;
	sub.s32 	%r312, %r309, %r311;
	mov.b32 	%f1438, %r312;
	cvt.rn.f32.s32 	%f1439, %r311;
	selp.f32 	%f1440, 0fC1C00000, 0f00000000, %p260;
	fma.rn.f32 	%f1441, %f1439, 0f34000000, %f1440;
	add.f32 	%f1442, %f1438, 0fBF800000;
	add.f32 	%f1443, %f1438, 0f3F800000;
	rcp.approx.ftz.f32 	%f1444, %f1443;
	add.f32 	%f1445, %f1442, %f1442;
	mul.f32 	%f1446, %f1445, %f1444;
	mul.f32 	%f1447, %f1446, %f1446;
	neg.f32 	%f1448, %f1446;
	sub.f32 	%f1449, %f1442, %f1446;
	add.f32 	%f1450, %f1449, %f1449;
	fma.rn.f32 	%f1451, %f1448, %f1442, %f1450;
	mul.rn.f32 	%f1452, %f1444, %f1451;
	fma.rn.f32 	%f1453, %f1447, 0f3A2C32E4, 0f3B52E7DB;
	fma.rn.f32 	%f1454, %f1453, %f1447, 0f3C93BB73;
	fma.rn.f32 	%f1455, %f1454, %f1447, 0f3DF6384F;
	mul.rn.f32 	%f1456, %f1455, %f1447;
	fma.rn.f32 	%f1457, %f1446, 0f3FB8AA3B, %f1441;
	mul.f32 	%f1458, %f1456, 0f40400000;
	sub.f32 	%f1459, %f1441, %f1457;
	fma.rn.f32 	%f1460, %f1446, 0f3FB8AA3B, %f1459;
	fma.rn.f32 	%f1461, %f1452, 0f3FB8AA3B, %f1460;
	fma.rn.f32 	%f1462, %f1446, 0f32A55E34, %f1461;
	fma.rn.f32 	%f1463, %f1458, %f1452, %f1462;
	fma.rn.f32 	%f1464, %f1456, %f1446, %f1463;
	add.rn.f32 	%f1465, %f1457, %f1464;
	mov.f32 	%f1466, 0f3EE8BA2E;
	mul.rn.f32 	%f1467, %f1465, %f1466;
	cvt.rni.f32.f32 	%f1468, %f1467;
	sub.f32 	%f1469, %f1467, %f1468;
	neg.f32 	%f1470, %f1467;
	fma.rn.f32 	%f1471, %f1465, 0f3EE8BA2E, %f1470;
	neg.f32 	%f1472, %f1457;
	add.rn.f32 	%f1473, %f1465, %f1472;
	neg.f32 	%f1474, %f1473;
	add.rn.f32 	%f1475, %f1464, %f1474;
	fma.rn.f32 	%f1476, %f1475, 0f3EE8BA2E, %f1471;
	add.f32 	%f1477, %f1469, %f1476;
	setp.gt.f32 	%p261, %f1468, 0f00000000;
	selp.b32 	%r313, 0, -2097152000, %p261;
	setp.geu.f32 	%p262, %f652, 0f00000000;
	setp.lt.f32 	%p263, %f1467, 0f00000000;
	selp.f32 	%f1478, 0f00000000, 0f7F800000, %p263;
	abs.f32 	%f1479, %f1467;
	setp.gt.f32 	%p264, %f1479, 0f43180000;
	cvt.rzi.s32.f32 	%r314, %f1468;
	shl.b32 	%r315, %r314, 23;
	sub.s32 	%r316, %r315, %r313;
	mov.b32 	%f1480, %r316;
	add.s32 	%r317, %r313, 2130706432;
	mov.b32 	%f1481, %r317;
	fma.rn.f32 	%f1482, %f1477, 0f391FCB8E, 0f3AAF85ED;
	fma.rn.f32 	%f1483, %f1482, %f1477, 0f3C1D9856;
	fma.rn.f32 	%f1484, %f1483, %f1477, 0f3D6357BB;
	fma.rn.f32 	%f1485, %f1484, %f1477, 0f3E75FDEC;
	fma.rn.f32 	%f1486, %f1485, %f1477, 0f3F317218;
	fma.rn.f32 	%f1487, %f1486, %f1477, 0f3F800000;
	mul.f32 	%f1488, %f1487, %f1481;
	mul.f32 	%f1489, %f1488, %f1480;
	selp.f32 	%f1851, %f1478, %f1489, %p264;
	@%p262 bra 	$L__BB0_169;
	mov.f32 	%f1851, 0f7FFFFFFF;
$L__BB0_169:
	ld.param.u64 	%rd13, [_Z13render_kernelP6float3Phiiiiiii_param_1];
	setp.lt.f32 	%p265, %f1849, 0f00000000;
	setp.gt.f32 	%p266, %f1849, 0f3F800000;
	selp.f32 	%f1493, 0f3F800000, %f1849, %p266;
	setp.lt.f32 	%p267, %f1850, 0f00000000;
	setp.gt.f32 	%p268, %f1850, 0f3F800000;
	selp.f32 	%f1494, 0f3F800000, %f1850, %p268;
	setp.lt.f32 	%p269, %f1851, 0f00000000;
	setp.gt.f32 	%p270, %f1851, 0f3F800000;
	selp.f32 	%f1495, 0f3F800000, %f1851, %p270;
	mul.f32 	%f1496, %f1493, 0f437F0000;
	selp.f32 	%f1497, 0f00000000, %f1496, %p265;
	cvt.rni.s64.f32 	%rd6, %f1497;
	mul.lo.s32 	%r320, %r3, 3;
	cvt.s64.s32 	%rd7, %r320;
	cvta.to.global.u64 	%rd8, %rd13;
	add.s64 	%rd9, %rd8, %rd7;
	st.global.u8 	[%rd9], %rd6;
	mul.f32 	%f1498, %f1494, 0f437F0000;
	selp.f32 	%f1499, 0f00000000, %f1498, %p267;
	cvt.rni.s64.f32 	%rd10, %f1499;
	st.global.u8 	[%rd9+1], %rd10;
	mul.f32 	%f1500, %f1495, 0f437F0000;
	selp.f32 	%f1501, 0f00000000, %f1500, %p269;
	cvt.rni.s64.f32 	%rd11, %f1501;
	st.global.u8 	[%rd9+2], %rd11;
$L__BB0_170:
	ret;

}


// ===== COMPILED SASS (sm_100) =====

	.target	sm_100

	.elftype	@"ET_EXEC"


//--------------------- .note.nv.tkinfo           --------------------------
	.section	.note.nv.tkinfo,"",@"SHT_NOTE"
	.sectionflags	@"SHF_NOTE_NV_TKINFO"
	.tkinfo
        /*0018*/ 	.word	0x00000002
        /*0030*/ 	.string	""
        /*0030*/ 	.string	"ptxas"
        /*0030*/ 	.string	"Cuda compilation tools, release 13.0, V13.0.88"
        /*0030*/ 	.string	"Build cuda_13.0.r13.0/compiler.36424714_0"
        /*0030*/ 	.string	"-arch sm_100 -m 64 "



//--------------------- .note.nv.cuinfo           --------------------------
	.section	.note.nv.cuinfo,"",@"SHT_NOTE"
	.sectionflags	@"SHF_NOTE_NV_CUINFO"
        /*0018*/ 	.short	0x0002
        /*001a*/ 	.short	0x0064
        /*001c*/ 	.short	0x0082
	.zero		2


//--------------------- .nv.info                  --------------------------
	.section	.nv.info,"",@"SHT_CUDA_INFO"
	.align	4


	//----- nvinfo : EIATTR_REGCOUNT
	.align		4
        /*0000*/ 	.byte	0x04, 0x2f
        /*0002*/ 	.short	(.L_1 - .L_0)
	.align		4
.L_0:
        /*0004*/ 	.word	index@(_Z13render_kernelP6float3Phiiiiiii)
        /*0008*/ 	.word	0x00000040


	//----- nvinfo : EIATTR_FRAME_SIZE
	.align		4
.L_1:
        /*000c*/ 	.byte	0x04, 0x11
        /*000e*/ 	.short	(.L_3 - .L_2)
	.align		4
.L_2:
        /*0010*/ 	.word	index@($__internal_2_$__cuda_sm3x_div_rn_noftz_f32_slowpath)
        /*0014*/ 	.word	0x00000000


	//----- nvinfo : EIATTR_FRAME_SIZE
	.align		4
.L_3:
        /*0018*/ 	.byte	0x04, 0x11
        /*001a*/ 	.short	(.L_5 - .L_4)
	.align		4
.L_4:
        /*001c*/ 	.word	index@($__internal_1_$__cuda_sm20_sqrt_rn_f32_slowpath)
        /*0020*/ 	.word	0x00000000


	//----- nvinfo : EIATTR_FRAME_SIZE
	.align		4
.L_5:
        /*0024*/ 	.byte	0x04, 0x11
        /*0026*/ 	.short	(.L_7 - .L_6)
	.align		4
.L_6:
        /*0028*/ 	.word	index@($__internal_0_$__cuda_sm20_rcp_rn_f32_slowpath)
        /*002c*/ 	.word	0x00000000


	//----- nvinfo : EIATTR_FRAME_SIZE
	.align		4
.L_7:
        /*0030*/ 	.byte	0x04, 0x11
        /*0032*/ 	.short	(.L_9 - .L_8)
	.align		4
.L_8:
        /*0034*/ 	.word	index@(_Z13render_kernelP6float3Phiiiiiii)
        /*0038*/ 	.word	0x00000000


	//----- nvinfo : EIATTR_MIN_STACK_SIZE
	.align		4
.L_9:
        /*003c*/ 	.byte	0x04, 0x12
        /*003e*/ 	.short	(.L_11 - .L_10)
	.align		4
.L_10:
        /*0040*/ 	.word	index@(_Z13render_kernelP6float3Phiiiiiii)
        /*0044*/ 	.word	0x00000000
.L_11:


//--------------------- .nv.compat                --------------------------
	.section	.nv.compat,"",@"SHT_CUDA_COMPAT_INFO"
	.align	4
        /*0000*/ 	.byte	0x02, 0x09, 0x00, 0x00, 0x02, 0x02, 0x01, 0x00, 0x02, 0x05, 0x05, 0x00, 0x03, 0x07, 0x01, 0x01
        /*0010*/ 	.byte	0x02, 0x03, 0x00, 0x00, 0x02, 0x06, 0x01, 0x00, 0x04, 0x0b, 0x08, 0x00, 0x01, 0x00, 0x00, 0x00
        /*0020*/ 	.byte	0x00, 0x00, 0x00, 0x00


//--------------------- .nv.info._Z13render_kernelP6float3Phiiiiiii --------------------------
	.section	.nv.info._Z13render_kernelP6float3Phiiiiiii,"",@"SHT_CUDA_INFO"
	.sectionflags	@""
	.align	4


	//----- nvinfo : EIATTR_CUDA_API_VERSION
	.align		4
        /*0000*/ 	.byte	0x04, 0x37
        /*0002*/ 	.short	(.L_13 - .L_12)
.L_12:
        /*0004*/ 	.word	0x00000082


	//----- nvinfo : EIATTR_KPARAM_INFO
	.align		4
.L_13:
        /*0008*/ 	.byte	0x04, 0x17
        /*000a*/ 	.short	(.L_15 - .L_14)
.L_14:
        /*000c*/ 	.word	0x00000000
        /*0010*/ 	.short	0x0008
        /*0012*/ 	.short	0x0028
        /*0014*/ 	.byte	0x00, 0xf0, 0x11, 0x00


	//----- nvinfo : EIATTR_KPARAM_INFO
	.align		4
.L_15:
        /*0018*/ 	.byte	0x04, 0x17
        /*001a*/ 	.short	(.L_17 - .L_16)
.L_16:
        /*001c*/ 	.word	0x00000000
        /*0020*/ 	.short	0x0007
        /*0022*/ 	.short	0x0024
        /*0024*/ 	.byte	0x00, 0xf0, 0x11, 0x00


	//----- nvinfo : EIATTR_KPARAM_INFO
	.align		4
.L_17:
        /*0028*/ 	.byte	0x04, 0x17
        /*002a*/ 	.short	(.L_19 - .L_18)
.L_18:
        /*002c*/ 	.word	0x00000000
        /*0030*/ 	.short	0x0006
        /*0032*/ 	.short	0x0020
        /*0034*/ 	.byte	0x00, 0xf0, 0x11, 0x00


	//----- nvinfo : EIATTR_KPARAM_INFO
	.align		4
.L_19:
        /*0038*/ 	.byte	0x04, 0x17
        /*003a*/ 	.short	(.L_21 - .L_20)
.L_20:
        /*003c*/ 	.word	0x00000000
        /*0040*/ 	.short	0x0005
        /*0042*/ 	.short	0x001c
        /*0044*/ 	.byte	0x00, 0xf0, 0x11, 0x00


	//----- nvinfo : EIATTR_KPARAM_INFO
	.align		4
.L_21:
        /*0048*/ 	.byte	0x04, 0x17
        /*004a*/ 	.short	(.L_23 - .L_22)
.L_22:
        /*004c*/ 	.word	0x00000000
        /*0050*/ 	.short	0x0004
        /*0052*/ 	.short	0x0018
        /*0054*/ 	.byte	0x00, 0xf0, 0x11, 0x00


	//----- nvinfo : EIATTR_KPARAM_INFO
	.align		4
.L_23:
        /*0058*/ 	.byte	0x04, 0x17
        /*005a*/ 	.short	(.L_25 - .L_24)
.L_24:
        /*005c*/ 	.word	0x00000000
        /*0060*/ 	.short	0x0003
        /*0062*/ 	.short	0x0014
        /*0064*/ 	.byte	0x00, 0xf0, 0x11, 0x00


	//----- nvinfo : EIATTR_KPARAM_INFO
	.align		4
.L_25:
        /*0068*/ 	.byte	0x04, 0x17
        /*006a*/ 	.short	(.L_27 - .L_26)
.L_26:
        /*006c*/ 	.word	0x00000000
        /*0070*/ 	.short	0x0002
        /*0072*/ 	.short	0x0010
        /*0074*/ 	.byte	0x00, 0xf0, 0x11, 0x00


	//----- nvinfo : EIATTR_KPARAM_INFO
	.align		4
.L_27:
        /*0078*/ 	.byte	0x04, 0x17
        /*007a*/ 	.short	(.L_29 - .L_28)
.L_28:
        /*007c*/ 	.word	0x00000000
        /*0080*/ 	.short	0x0001
        /*0082*/ 	.short	0x0008
        /*0084*/ 	.byte	0x00, 0xf5, 0x21, 0x00


	//----- nvinfo : EIATTR_KPARAM_INFO
	.align		4
.L_29:
        /*0088*/ 	.byte	0x04, 0x17
        /*008a*/ 	.short	(.L_31 - .L_30)
.L_30:
        /*008c*/ 	.word	0x00000000
        /*0090*/ 	.short	0x0000
        /*0092*/ 	.short	0x0000
        /*0094*/ 	.byte	0x00, 0xf5, 0x21, 0x00


	//----- nvinfo : EIATTR_SPARSE_MMA_MASK
	.align		4
.L_31:
        /*0098*/ 	.byte	0x03, 0x50
        /*009a*/ 	.short	0x0000


	//----- nvinfo : EIATTR_MAXREG_COUNT
	.align		4
        /*009c*/ 	.byte	0x03, 0x1b
        /*009e*/ 	.short	0x00ff


	//----- nvinfo : EIATTR_MERCURY_ISA_VERSION
	.align		4
        /*00a0*/ 	.byte	0x03, 0x5f
        /*00a2*/ 	.short	0x0101


	//----- nvinfo : EIATTR_VRC_CTA_INIT_COUNT
	.align		4
        /*00a4*/ 	.byte	0x02, 0x4a
	.zero		1
	.zero		1


	//----- nvinfo : EIATTR_EXIT_INSTR_OFFSETS
	.align		4
        /*00a8*/ 	.byte	0x04, 0x1c
        /*00aa*/ 	.short	(.L_33 - .L_32)


	//   ....[0]....
.L_32:
        /*00ac*/ 	.word	0x000000c0


	//   ....[1]....
        /*00b0*/ 	.word	0x0000d260


	//----- nvinfo : EIATTR_CRS_STACK_SIZE
	.align		4
.L_33:
        /*00b4*/ 	.byte	0x04, 0x1e
        /*00b6*/ 	.short	(.L_35 - .L_34)
.L_34:
        /*00b8*/ 	.word	0x00000000


	//----- nvinfo : EIATTR_CBANK_PARAM_SIZE
	.align		4
.L_35:
        /*00bc*/ 	.byte	0x03, 0x19
        /*00be*/ 	.short	0x002c


	//----- nvinfo : EIATTR_PARAM_CBANK
	.align		4
        /*00c0*/ 	.byte	0x04, 0x0a
        /*00c2*/ 	.short	(.L_37 - .L_36)
	.align		4
.L_36:
        /*00c4*/ 	.word	index@(.nv.constant0._Z13render_kernelP6float3Phiiiiiii)
        /*00c8*/ 	.short	0x0380
        /*00ca*/ 	.short	0x002c


	//----- nvinfo : EIATTR_SW_WAR
	.align		4
.L_37:
        /*00cc*/ 	.byte	0x04, 0x36
        /*00ce*/ 	.short	(.L_39 - .L_38)
.L_38:
        /*00d0*/ 	.word	0x00000008
.L_39:


//--------------------- .nv.callgraph             --------------------------
	.section	.nv.callgraph,"",@"SHT_CUDA_CALLGRAPH"
	.align	4
	.sectionentsize	8
	.align		4
        /*0000*/ 	.word	0x00000000
	.align		4
        /*0004*/ 	.word	0xffffffff
	.align		4
        /*0008*/ 	.word	0x00000000
	.align		4
        /*000c*/ 	.word	0xfffffffe
	.align		4
        /*0010*/ 	.word	0x00000000
	.align		4
        /*0014*/ 	.word	0xfffffffd
	.align		4
        /*0018*/ 	.word	0x00000000
	.align		4
        /*001c*/ 	.word	0xfffffffc


//--------------------- .text._Z13render_kernelP6float3Phiiiiiii --------------------------
	.section	.text._Z13render_kernelP6float3Phiiiiiii,"ax",@progbits
	.align	128
        .global         _Z13render_kernelP6float3Phiiiiiii
        .type           _Z13render_kernelP6float3Phiiiiiii,@function
        .size           _Z13render_kernelP6float3Phiiiiiii,(.L_x_383 - _Z13render_kernelP6float3Phiiiiiii)
        .other          _Z13render_kernelP6float3Phiiiiiii,@"STO_CUDA_ENTRY STV_DEFAULT"
_Z13render_kernelP6float3Phiiiiiii:
.text._Z13render_kernelP6float3Phiiiiiii:
[----:B------:R-:W-:Y:S01]  /*0000*/  LDC R1, c[0x0][0x37c] ;  /* 0x0000df00ff017b82 */ /* 0x000fe20000000800 */
[----:B------:R-:W0:Y:S07]  /*0010*/  S2R R0, SR_TID.Y ;  /* 0x0000000000007919 */ /* 0x000e2e0000002200 */
[----:B------:R-:W1:Y:S01]  /*0020*/  LDC R46, c[0x0][0x360] ;  /* 0x0000d800ff2e7b82 */ /* 0x000e620000000800 */
[----:B------:R-:W2:Y:S01]  /*0030*/  LDCU.64 UR6, c[0x0][0x390] ;  /* 0x00007200ff0677ac */ /* 0x000ea20008000a00 */
[----:B------:R-:W1:Y:S06]  /*0040*/  S2R R5, SR_TID.X ;  /* 0x0000000000057919 */ /* 0x000e6c0000002100 */
[----:B------:R-:W0:Y:S08]  /*0050*/  S2UR UR5, SR_CTAID.Y ;  /* 0x00000000000579c3 */ /* 0x000e300000002600 */
[----:B------:R-:W0:Y:S08]  /*0060*/  LDC R3, c[0x0][0x364] ;  /* 0x0000d900ff037b82 */ /* 0x000e300000000800 */
[----:B------:R-:W1:Y:S01]  /*0070*/  S2UR UR4, SR_CTAID.X ;  /* 0x00000000000479c3 */ /* 0x000e620000002500 */
[----:B0-----:R-:W-:-:S05]  /*0080*/  IMAD R3, R3, UR5, R0 ;  /* 0x0000000503037c24 */ /* 0x001fca000f8e0200 */
[----:B--2---:R-:W-:Y:S01]  /*0090*/  ISETP.GE.AND P0, PT, R3, UR7, PT ;  /* 0x0000000703007c0c */ /* 0x004fe2000bf06270 */
[----:B-1----:R-:W-:-:S05]  /*00a0*/  IMAD R46, R46, UR4, R5 ;  /* 0x000000042e2e7c24 */ /* 0x002fca000f8e0205 */
[----:B------:R-:W-:-:S13]  /*00b0*/  ISETP.GE.OR P0, PT, R46, UR6, P0 ;  /* 0x000000062e007c0c */ /* 0x000fda0008706670 */
[----:B------:R-:W-:Y:S05]  /*00c0*/  @P0 EXIT ;  /* 0x000000000000094d */ /* 0x000fea0003800000 */
[----:B------:R-:W0:Y:S01]  /*00d0*/  LDCU UR5, c[0x0][0x398] ;  /* 0x00007300ff0577ac */ /* 0x000e220008000800 */
[----:B------:R-:W-:Y:S01]  /*00e0*/  HFMA2 R56, -RZ, RZ, 0, 0 ;  /* 0x00000000ff387431 */ /* 0x000fe200000001ff */
[----:B------:R-:W-:Y:S01]  /*00f0*/  MOV R53, RZ ;  /* 0x000000ff00357202 */ /* 0x000fe20000000f00 */
[----:B------:R-:W-:Y:S02]  /*0100*/  HFMA2 R54, -RZ, RZ, 0, 0 ;  /* 0x00000000ff367431 */ /* 0x000fe400000001ff */
[----:B------:R-:W-:Y:S01]  /*0110*/  IMAD R52, R3, UR6, R46 ;  /* 0x0000000603347c24 */ /* 0x000fe2000f8e022e */
[----:B0-----:R-:W-:-:S09]  /*0120*/  UISETP.GE.AND UP0, UPT, UR5, 0x1, UPT ;  /* 0x000000010500788c */ /* 0x001fd2000bf06270 */
[----:B------:R-:W-:Y:S05]  /*0130*/  BRA.U !UP0, `(.L_x_0) ;  /* 0x000000b9089c7547 */ /* 0x000fea000b800000 */
[----:B------:R-:W0:Y:S02]  /*0140*/  LDCU UR4, c[0x0][0x3a4] ;  /* 0x00007480ff0477ac */ /* 0x000e240008000800 */
[----:B0-----:R-:W-:-:S09]  /*0150*/  UISETP.GE.AND UP0, UPT, UR4, 0x1, UPT ;  /* 0x000000010400788c */ /* 0x001fd2000bf06270 */
[----:B------:R-:W-:Y:S05]  /*0160*/  BRA.U !UP0, `(.L_x_0) ;  /* 0x000000b908907547 */ /* 0x000fea000b800000 */
[----:B------:R-:W-:Y:S01]  /*0170*/  I2FP.F32.U32 R51, UR7 ;  /* 0x0000000700337c45 */ /* 0x000fe20008201000 */
[----:B------:R-:W0:Y:S01]  /*0180*/  LDC R44, c[0x0][0x39c] ;  /* 0x0000e700ff2c7b82 */ /* 0x000e220000000800 */
[----:B------:R-:W-:Y:S01]  /*0190*/  I2FP.F32.S32 R50, UR6 ;  /* 0x0000000600327c45 */ /* 0x000fe20008201400 */
[----:B------:R-:W-:Y:S01]  /*01a0*/  IMAD R5, R52, 0x2c9277b5, RZ ;  /* 0x2c9277b534057824 */ /* 0x000fe200078e02ff */
[----:B------:R-:W1:Y:S08]  /*01b0*/  MUFU.RCP R0, R51 ;  /* 0x0000003300007308 */ /* 0x000e700000001000 */
[----:B------:R-:W2:Y:S01]  /*01c0*/  FCHK P0, R50, R51 ;  /* 0x0000003332007302 */ /* 0x000ea20000000000 */
[----:B-1----:R-:W-:-:S04]  /*01d0*/  FFMA R49, R0, -R51, 1 ;  /* 0x3f80000000317423 */ /* 0x002fc80000000833 */
[----:B------:R-:W-:Y:S01]  /*01e0*/  FFMA R49, R0, R49, R0 ;  /* 0x0000003100317223 */ /* 0x000fe20000000000 */
[----:B0-----:R-:W-:-:S03]  /*01f0*/  IMAD R44, R44, -0x53a9b4fb, RZ ;  /* 0xac564b052c2c7824 */ /* 0x001fc600078e02ff */
[----:B------:R-:W-:Y:S02]  /*0200*/  FFMA R0, R49, R50, RZ ;  /* 0x0000003231007223 */ /* 0x000fe400000000ff */
[----:B------:R-:W-:Y:S02]  /*0210*/  LOP3.LUT R44, R5, 0xa341316c, R44, 0x96, !PT ;  /* 0xa341316c052c7812 */ /* 0x000fe400078e962c */
[----:B------:R-:W-:-:S04]  /*0220*/  FFMA R2, R0, -R51, R50 ;  /* 0x8000003300027223 */ /* 0x000fc80000000032 */
[----:B------:R-:W-:Y:S01]  /*0230*/  FFMA R49, R49, R2, R0 ;  /* 0x0000000231317223 */ /* 0x000fe20000000000 */
[----:B--2---:R-:W-:Y:S06]  /*0240*/  @!P0 BRA `(.L_x_1) ;  /* 0x0000000000148947 */ /* 0x004fec0003800000 */
[----:B------:R-:W-:Y:S02]  /*0250*/  MOV R10, R50 ;  /* 0x00000032000a7202 */ /* 0x000fe40000000f00 */
[----:B------:R-:W-:Y:S02]  /*0260*/  MOV R9, R51 ;  /* 0x0000003300097202 */ /* 0x000fe40000000f00 */
[----:B------:R-:W-:-:S07]  /*0270*/  MOV R58, 0x290 ;  /* 0x00000290003a7802 */ /* 0x000fce0000000f00 */
[----:B------:R-:W-:Y:S05]  /*0280*/  CALL.REL.NOINC `($__internal_2_$__cuda_sm3x_div_rn_noftz_f32_slowpath) ;  /* 0x000000d400207944 */ /* 0x000fea0003c00000 */
[----:B------:R-:W-:-:S07]  /*0290*/  MOV R49, R9 ;  /* 0x0000000900317202 */ /* 0x000fce0000000f00 */
.L_x_1:
[----:B------:R-:W0:Y:S01]  /*02a0*/  LDCU UR6, c[0x0][0x3a8] ;  /* 0x00007500ff0677ac */ /* 0x000e220008000800 */
[----:B------:R-:W-:Y:S01]  /*02b0*/  HFMA2 R47, -RZ, RZ, 1.68359375, 4.065036773681640625e-05 ;  /* 0x3ebc02aaff2f7431 */ /* 0x000fe200000001ff */
[----:B------:R-:W-:Y:S01]  /*02c0*/  MOV R0, 0x3de27192 ;  /* 0x3de2719200007802 */ /* 0x000fe20000000f00 */
[----:B------:R-:W-:Y:S01]  /*02d0*/  HFMA2 R54, -RZ, RZ, 0, 0 ;  /* 0x00000000ff367431 */ /* 0x000fe200000001ff */
[----:B------:R-:W-:Y:S01]  /*02e0*/  I2FP.F32.U32 R48, R3 ;  /* 0x0000000300307245 */ /* 0x000fe20000201000 */
[----:B------:R-:W-:Y:S01]  /*02f0*/  HFMA2 R56, -RZ, RZ, 0, 0 ;  /* 0x00000000ff387431 */ /* 0x000fe200000001ff */
[----:B------:R-:W-:Y:S01]  /*0300*/  I2FP.F32.S32 R46, R46 ;  /* 0x0000002e002e7245 */ /* 0x000fe20000201400 */
[----:B------:R-:W-:Y:S01]  /*0310*/  UMOV UR4, URZ ;  /* 0x000000ff00047c82 */ /* 0x000fe20008000000 */
[----:B------:R-:W-:Y:S01]  /*0320*/  MOV R53, RZ ;  /* 0x000000ff00357202 */ /* 0x000fe20000000f00 */
[----:B------:R-:W-:Y:S01]  /*0330*/  FFMA R47, R47, R0, 0.47996553778648376465 ;  /* 0x3ef5be0b2f2f7423 */ /* 0x000fe20000000000 */
[----:B0-----:R-:W-:-:S12]  /*0340*/  ULOP3.LUT UR6, UR6, 0x7ffffffe, URZ, 0xc0, !UPT ;  /* 0x7ffffffe06067892 */ /* 0x001fd8000f8ec0ff */
.L_x_344:
[----:B------:R-:W-:Y:S01]  /*0350*/  SHF.L.U32 R3, R44, 0xd, RZ ;  /* 0x0000000d2c037819 */ /* 0x000fe200000006ff */
[----:B------:R-:W0:Y:S01]  /*0360*/  MUFU.RCP R5, R50 ;  /* 0x0000003200057308 */ /* 0x000e220000001000 */
[----:B------:R-:W-:Y:S02]  /*0370*/  BSSY.RECONVERGENT B2, `(.L_x_2) ;  /* 0x0000014000027945 */ /* 0x000fe40003800200 */
[----:B------:R-:W-:-:S04]  /*0380*/  LOP3.LUT R3, R3, R44, RZ, 0x3c, !PT ;  /* 0x0000002c03037212 */ /* 0x000fc800078e3cff */
[----:B------:R-:W-:-:S04]  /*0390*/  SHF.R.U32.HI R0, RZ, 0x11, R3 ;  /* 0x00000011ff007819 */ /* 0x000fc80000011603 */
[----:B------:R-:W-:-:S04]  /*03a0*/  LOP3.LUT R0, R0, R3, RZ, 0x3c, !PT ;  /* 0x0000000300007212 */ /* 0x000fc800078e3cff */
[----:B------:R-:W-:-:S04]  /*03b0*/  SHF.L.U32 R3, R0, 0x5, RZ ;  /* 0x0000000500037819 */ /* 0x000fc800000006ff */
[----:B------:R-:W-:-:S04]  /*03c0*/  LOP3.LUT R2, R3, R0, RZ, 0x3c, !PT ;  /* 0x0000000003027212 */ /* 0x000fc800078e3cff */
[----:B------:R-:W-:-:S04]  /*03d0*/  LOP3.LUT R0, R2, 0xffffff, RZ, 0xc0, !PT ;  /* 0x00ffffff02007812 */ /* 0x000fc800078ec0ff */
[----:B------:R-:W-:Y:S01]  /*03e0*/  I2FP.F32.U32 R3, R0 ;  /* 0x0000000000037245 */ /* 0x000fe20000201000 */
[----:B0-----:R-:W-:-:S04]  /*03f0*/  FFMA R0, R5, -R50, 1 ;  /* 0x3f80000005007423 */ /* 0x001fc80000000832 */
[----:B------:R-:W-:Y:S01]  /*0400*/  FFMA R10, R3, 5.9604644775390625e-08, R46 ;  /* 0x33800000030a7823 */ /* 0x000fe2000000002e */
[----:B------:R-:W-:-:S03]  /*0410*/  FFMA R5, R5, R0, R5 ;  /* 0x0000000005057223 */ /* 0x000fc60000000005 */
[----:B------:R-:W0:Y:S01]  /*0420*/  FCHK P0, R10, R50 ;  /* 0x000000320a007302 */ /* 0x000e220000000000 */
[----:B------:R-:W-:-:S04]  /*0430*/  FFMA R3, R10, R5, RZ ;  /* 0x000000050a037223 */ /* 0x000fc800000000ff */
[----:B------:R-:W-:-:S04]  /*0440*/  FFMA R0, R3, -R50, R10 ;  /* 0x8000003203007223 */ /* 0x000fc8000000000a */
[----:B------:R-:W-:Y:S01]  /*0450*/  FFMA R0, R5, R0, R3 ;  /* 0x0000000005007223 */ /* 0x000fe20000000003 */
[----:B0-----:R-:W-:Y:S06]  /*0460*/  @!P0 BRA `(.L_x_3) ;  /* 0x0000000000108947 */ /* 0x001fec0003800000 */
[----:B------:R-:W-:Y:S02]  /*0470*/  MOV R9, R50 ;  /* 0x0000003200097202 */ /* 0x000fe40000000f00 */
[----:B------:R-:W-:-:S07]  /*0480*/  MOV R58, 0x4a0 ;  /* 0x000004a0003a7802 */ /* 0x000fce0000000f00 */
[----:B------:R-:W-:Y:S05]  /*0490*/  CALL.REL.NOINC `($__internal_2_$__cuda_sm3x_div_rn_noftz_f32_slowpath) ;  /* 0x000000d0009c7944 */ /* 0x000fea0003c00000 */
[----:B------:R-:W-:-:S07]  /*04a0*/  MOV R0, R9 ;  /* 0x0000000900007202 */ /* 0x000fce0000000f00 */
.L_x_3:
[----:B------:R-:W-:Y:S05]  /*04b0*/  BSYNC.RECONVERGENT B2 ;  /* 0x0000000000027941 */ /* 0x000fea0003800200 */
.L_x_2:
[----:B------:R-:W-:Y:S01]  /*04c0*/  SHF.L.U32 R3, R2, 0xd, RZ ;  /* 0x0000000d02037819 */ /* 0x000fe200000006ff */
[----:B------:R-:W0:Y:S01]  /*04d0*/  MUFU.RCP R4, R51 ;  /* 0x0000003300047308 */ /* 0x000e220000001000 */
[----:B------:R-:W-:Y:S02]  /*04e0*/  BSSY.RECONVERGENT B2, `(.L_x_4) ;  /* 0x0000013000027945 */ /* 0x000fe40003800200 */
[----:B------:R-:W-:-:S04]  /*04f0*/  LOP3.LUT R3, R3, R2, RZ, 0x3c, !PT ;  /* 0x0000000203037212 */ /* 0x000fc800078e3cff */
[----:B------:R-:W-:-:S04]  /*0500*/  SHF.R.U32.HI R2, RZ, 0x11, R3 ;  /* 0x00000011ff027819 */ /* 0x000fc80000011603 */
[----:B------:R-:W-:-:S04]  /*0510*/  LOP3.LUT R2, R2, R3, RZ, 0x3c, !PT ;  /* 0x0000000302027212 */ /* 0x000fc800078e3cff */
[----:B------:R-:W-:Y:S01]  /*0520*/  SHF.L.U32 R3, R2, 0x5, RZ ;  /* 0x0000000502037819 */ /* 0x000fe200000006ff */
[----:B0-----:R-:W-:-:S03]  /*0530*/  FFMA R5, R4, -R51, 1 ;  /* 0x3f80000004057423 */ /* 0x001fc60000000833 */
[----:B------:R-:W-:-:S04]  /*0540*/  LOP3.LUT R44, R3, R2, RZ, 0x3c, !PT ;  /* 0x00000002032c7212 */ /* 0x000fc800078e3cff */
[----:B------:R-:W-:-:S04]  /*0550*/  LOP3.LUT R2, R44, 0xffffff, RZ, 0xc0, !PT ;  /* 0x00ffffff2c027812 */ /* 0x000fc800078ec0ff */
[----:B------:R-:W-:Y:S01]  /*0560*/  I2FP.F32.U32 R3, R2 ;  /* 0x0000000200037245 */ /* 0x000fe20000201000 */
[----:B------:R-:W-:-:S04]  /*0570*/  FFMA R2, R4, R5, R4 ;  /* 0x0000000504027223 */ /* 0x000fc80000000004 */
[----:B------:R-:W-:-:S04]  /*0580*/  FFMA R10, R3, 5.9604644775390625e-08, R48 ;  /* 0x33800000030a7823 */ /* 0x000fc80000000030 */
        /* <DEDUP_REMOVED lines=8> */
.L_x_5:
[----:B------:R-:W-:Y:S05]  /*0610*/  BSYNC.RECONVERGENT B2 ;  /* 0x0000000000027941 */ /* 0x000fea0003800200 */
.L_x_4:
[----:B------:R-:W-:Y:S02]  /*0620*/  HFMA2 R3, -RZ, RZ, 2, 0 ;  /* 0x40000000ff037431 */ /* 0x000fe400000001ff */
[----:B------:R-:W-:Y:S01]  /*0630*/  FADD R9, R9, R9 ;  /* 0x0000000909097221 */ /* 0x000fe20000000000 */
[----:B------:R-:W-:Y:S03]  /*0640*/  BSSY.RECONVERGENT B0, `(.L_x_6) ;  /* 0x000001b000007945 */ /* 0x000fe60003800200 */
[----:B------:R-:W-:Y:S01]  /*0650*/  FADD R2, -R9, 1 ;  /* 0x3f80000009027421 */ /* 0x000fe20000000100 */
[----:B------:R-:W-:-:S03]  /*0660*/  FFMA R0, R0, R3, -1 ;  /* 0xbf80000000007423 */ /* 0x000fc60000000003 */
[-C--:B------:R-:W-:Y:S01]  /*0670*/  FMUL R3, R2, R47.reuse ;  /* 0x0000002f02037220 */ /* 0x080fe20000400000 */
[----:B------:R-:W-:-:S04]  /*0680*/  FMUL R0, R0, R47 ;  /* 0x0000002f00007220 */ /* 0x000fc80000400000 */
[----:B------:R-:W-:-:S04]  /*0690*/  FMUL R0, R0, R49 ;  /* 0x0000003100007220 */ /* 0x000fc80000400000 */
[-C--:B------:R-:W-:Y:S01]  /*06a0*/  FFMA R2, -RZ, R0.reuse, -0.074789963662624359131 ;  /* 0xbd992b7bff027423 */ /* 0x080fe20000000100 */
[----:B------:R-:W-:Y:S01]  /*06b0*/  FADD R4, RZ, R0 ;  /* 0x00000000ff047221 */ /* 0x000fe20000000000 */
[----:B------:R-:W-:Y:S02]  /*06c0*/  FFMA R0, RZ, R0, -0.99719929695129394531 ;  /* 0xbf7f4874ff007423 */ /* 0x000fe40000000000 */
[C---:B------:R-:W-:Y:S01]  /*06d0*/  FFMA R2, R3.reuse, 0.99719929695129394531, R2 ;  /* 0x3f7f487403027823 */ /* 0x040fe20000000002 */
[----:B------:R-:W-:Y:S01]  /*06e0*/  FFMA R4, RZ, R3, R4 ;  /* 0x00000003ff047223 */ /* 0x000fe20000000004 */
[----:B------:R-:W-:Y:S02]  /*06f0*/  FFMA R0, R3, -0.074789963662624359131, R0 ;  /* 0xbd992b7b03007823 */ /* 0x000fe40000000000 */
[----:B------:R-:W-:-:S04]  /*0700*/  FMUL R5, R2, R2 ;  /* 0x0000000202057220 */ /* 0x000fc80000400000 */
[----:B------:R-:W-:-:S04]  /*0710*/  FFMA R5, R4, R4, R5 ;  /* 0x0000000404057223 */ /* 0x000fc80000000005 */
[----:B------:R-:W-:-:S04]  /*0720*/  FFMA R9, R0, R0, R5 ;  /* 0x0000000000097223 */ /* 0x000fc80000000005 */
[----:B------:R0:W1:Y:S01]  /*0730*/  MUFU.RSQ R6, R9 ;  /* 0x0000000900067308 */ /* 0x0000620000001400 */
[----:B------:R-:W-:-:S04]  /*0740*/  IADD3 R3, PT, PT, R9, -0xd000000, RZ ;  /* 0xf300000009037810 */ /* 0x000fc80007ffe0ff */
[----:B------:R-:W-:-:S13]  /*0750*/  ISETP.GT.U32.AND P0, PT, R3, 0x727fffff, PT ;  /* 0x727fffff0300780c */ /* 0x000fda0003f04070 */
[----:B01----:R-:W-:Y:S05]  /*0760*/  @!P0 BRA `(.L_x_7) ;  /* 0x0000000000108947 */ /* 0x003fea0003800000 */
[----:B------:R-:W-:-:S07]  /*0770*/  MOV R10, 0x790 ;  /* 0x00000790000a7802 */ /* 0x000fce0000000f00 */
[----:B------:R-:W-:Y:S05]  /*0780*/  CALL.REL.NOINC `($__internal_1_$__cuda_sm20_sqrt_rn_f32_slowpath) ;  /* 0x000000cc008c7944 */ /* 0x000fea0003c00000 */
[----:B------:R-:W-:Y:S01]  /*0790*/  MOV R3, R59 ;  /* 0x0000003b00037202 */ /* 0x000fe20000000f00 */
[----:B------:R-:W-:Y:S06]  /*07a0*/  BRA `(.L_x_8) ;  /* 0x0000000000107947 */ /* 0x000fec0003800000 */
.L_x_7:
[----:B------:R-:W-:Y:S01]  /*07b0*/  FMUL.FTZ R3, R9, R6 ;  /* 0x0000000609037220 */ /* 0x000fe20000410000 */
[----:B------:R-:W-:-:S03]  /*07c0*/  FMUL.FTZ R5, R6, 0.5 ;  /* 0x3f00000006057820 */ /* 0x000fc60000410000 */
[----:B------:R-:W-:-:S04]  /*07d0*/  FFMA R6, -R3, R3, R9 ;  /* 0x0000000303067223 */ /* 0x000fc80000000109 */
[----:B------:R-:W-:-:S07]  /*07e0*/  FFMA R3, R6, R5, R3 ;  /* 0x0000000506037223 */ /* 0x000fce0000000003 */
.L_x_8:
[----:B------:R-:W-:Y:S05]  /*07f0*/  BSYNC.RECONVERGENT B0 ;  /* 0x0000000000007941 */ /* 0x000fea0003800200 */
.L_x_6:
[----:B------:R-:W-:Y:S01]  /*0800*/  FSETP.GT.AND P0, PT, R3, RZ, PT ;  /* 0x000000ff0300720b */ /* 0x000fe20003f04000 */
[----:B------:R-:W-:Y:S01]  /*0810*/  BSSY.RECONVERGENT B2, `(.L_x_9) ;  /* 0x0000032000027945 */ /* 0x000fe20003800200 */
[----:B------:R-:W-:Y:S01]  /*0820*/  HFMA2 R8, -RZ, RZ, 0, 0 ;  /* 0x00000000ff087431 */ /* 0x000fe200000001ff */
[----:B------:R-:W-:Y:S01]  /*0830*/  MOV R7, RZ ;  /* 0x000000ff00077202 */ /* 0x000fe20000000f00 */
[----:B------:R-:W-:-:S09]  /*0840*/  HFMA2 R45, -RZ, RZ, 0, 0 ;  /* 0x00000000ff2d7431 */ /* 0x000fd200000001ff */
[----:B------:R-:W-:Y:S05]  /*0850*/  @!P0 BRA `(.L_x_10) ;  /* 0x0000000000b48947 */ /* 0x000fea0003800000 */
[----:B------:R-:W0:Y:S01]  /*0860*/  MUFU.RCP R6, R3 ;  /* 0x0000000300067308 */ /* 0x000e220000001000 */
[----:B------:R-:W-:Y:S07]  /*0870*/  BSSY.RECONVERGENT B3, `(.L_x_11) ;  /* 0x000000d000037945 */ /* 0x000fee0003800200 */
[----:B------:R-:W1:Y:S01]  /*0880*/  FCHK P0, R4, R3 ;  /* 0x0000000304007302 */ /* 0x000e620000000000 */
[----:B0-----:R-:W-:-:S04]  /*0890*/  FFMA R5, R6, -R3, 1 ;  /* 0x3f80000006057423 */ /* 0x001fc80000000803 */
[----:B------:R-:W-:-:S04]  /*08a0*/  FFMA R5, R6, R5, R6 ;  /* 0x0000000506057223 */ /* 0x000fc80000000006 */
[----:B------:R-:W-:-:S04]  /*08b0*/  FFMA R6, R4, R5, RZ ;  /* 0x0000000504067223 */ /* 0x000fc800000000ff */
[----:B------:R-:W-:-:S04]  /*08c0*/  FFMA R7, R6, -R3, R4 ;  /* 0x8000000306077223 */ /* 0x000fc80000000004 */
[----:B------:R-:W-:Y:S01]  /*08d0*/  FFMA R8, R5, R7, R6 ;  /* 0x0000000705087223 */ /* 0x000fe20000000006 */
[----:B-1----:R-:W-:Y:S06]  /*08e0*/  @!P0 BRA `(.L_x_12) ;  /* 0x0000000000148947 */ /* 0x002fec0003800000 */
[----:B------:R-:W-:Y:S02]  /*08f0*/  MOV R10, R4 ;  /* 0x00000004000a7202 */ /* 0x000fe40000000f00 */
[----:B------:R-:W-:Y:S02]  /*0900*/  MOV R9, R3 ;  /* 0x0000000300097202 */ /* 0x000fe40000000f00 */
[----:B------:R-:W-:-:S07]  /*0910*/  MOV R58, 0x930 ;  /* 0x00000930003a7802 */ /* 0x000fce0000000f00 */
[----:B------:R-:W-:Y:S05]  /*0920*/  CALL.REL.NOINC `($__internal_2_$__cuda_sm3x_div_rn_noftz_f32_slowpath) ;  /* 0x000000cc00787944 */ /* 0x000fea0003c00000 */
[----:B------:R-:W-:-:S07]  /*0930*/  MOV R8, R9 ;  /* 0x0000000900087202 */ /* 0x000fce0000000f00 */
.L_x_12:
[----:B------:R-:W-:Y:S05]  /*0940*/  BSYNC.RECONVERGENT B3 ;  /* 0x0000000000037941 */ /* 0x000fea0003800200 */
.L_x_11:
        /* <DEDUP_REMOVED lines=14> */
.L_x_14:
[----:B------:R-:W-:Y:S05]  /*0a30*/  BSYNC.RECONVERGENT B3 ;  /* 0x0000000000037941 */ /* 0x000fea0003800200 */
.L_x_13:
        /* <DEDUP_REMOVED lines=14> */
.L_x_15:
[----:B------:R-:W-:Y:S05]  /*0b20*/  BSYNC.RECONVERGENT B3 ;  /* 0x0000000000037941 */ /* 0x000fea0003800200 */
.L_x_10:
[----:B------:R-:W-:Y:S05]  /*0b30*/  BSYNC.RECONVERGENT B2 ;  /* 0x0000000000027941 */ /* 0x000fea0003800200 */
.L_x_9:
[----:B------:R-:W-:Y:S01]  /*0b40*/  HFMA2 R6, -RZ, RZ, 1.8994140625, -0.002735137939453125 ;  /* 0x3f99999aff067431 */ /* 0x000fe200000001ff */
[----:B------:R-:W-:Y:S01]  /*0b50*/  BSSY.RECONVERGENT B2, `(.L_x_16) ;  /* 0x0000afd000027945 */ /* 0x000fe20003800200 */
[----:B------:R-:W-:Y:S01]  /*0b60*/  HFMA2 R4, -RZ, RZ, 1.875, 0 ;  /* 0x3f800000ff047431 */ /* 0x000fe200000001ff */
[----:B------:R-:W-:Y:S01]  /*0b70*/  MOV R5, RZ ;  /* 0x000000ff00057202 */ /* 0x000fe20000000f00 */
[----:B------:R-:W-:Y:S01]  /*0b80*/  HFMA2 R42, -RZ, RZ, 1.8994140625, -0.002735137939453125 ;  /* 0x3f99999aff2a7431 */ /* 0x000fe200000001ff */
[----:B------:R-:W-:Y:S01]  /*0b90*/  MOV R43, RZ ;  /* 0x000000ff002b7202 */ /* 0x000fe20000000f00 */
[----:B------:R-:W-:Y:S01]  /*0ba0*/  HFMA2 R39, -RZ, RZ, 0, 0 ;  /* 0x00000000ff277431 */ /* 0x000fe200000001ff */
[----:B------:R-:W-:Y:S01]  /*0bb0*/  MOV R3, 0x3f800000 ;  /* 0x3f80000000037802 */ /* 0x000fe20000000f00 */
[----:B------:R-:W-:Y:S01]  /*0bc0*/  IMAD.MOV.U32 R2, RZ, RZ, 0x3f800000 ;  /* 0x3f800000ff027424 */ /* 0x000fe200078e00ff */
[----:B------:R-:W-:-:S07]  /*0bd0*/  CS2R R40, SRZ ;  /* 0x0000000000287805 */ /* 0x000fce000001ff00 */
.L_x_343:
[----:B------:R-:W0:Y:S01]  /*0be0*/  LDCU UR5, c[0x0][0x3a0] ;  /* 0x00007400ff0577ac */ /* 0x000e220008000800 */
[----:B------:R-:W-:Y:S01]  /*0bf0*/  BSSY.RECONVERGENT B3, `(.L_x_17) ;  /* 0x00005ae000037945 */ /* 0x000fe20003800200 */
[----:B------:R-:W-:Y:S02]  /*0c00*/  CS2R R36, SRZ ;  /* 0x0000000000247805 */ /* 0x000fe4000001ff00 */
[----:B------:R-:W-:Y:S02]  /*0c10*/  CS2R R34, SRZ ;  /* 0x0000000000227805 */ /* 0x000fe4000001ff00 */
[----:B------:R-:W-:Y:S02]  /*0c20*/  MOV R38, RZ ;  /* 0x000000ff00267202 */ /* 0x000fe40000000f00 */
[----:B------:R-:W-:Y:S02]  /*0c30*/  CS2R R32, SRZ ;  /* 0x0000000000207805 */ /* 0x000fe4000001ff00 */
[----:B------:R-:W-:-:S02]  /*0c40*/  MOV R31, RZ ;  /* 0x000000ff001f7202 */ /* 0x000fc40000000f00 */
[----:B------:R-:W-:Y:S02]  /*0c50*/  MOV R0, RZ ;  /* 0x000000ff00007202 */ /* 0x000fe40000000f00 */
[----:B------:R-:W-:Y:S01]  /*0c60*/  MOV R14, 0x7149f2ca ;  /* 0x7149f2ca000e7802 */ /* 0x000fe20000000f00 */
[----:B0-----:R-:W-:-:S09]  /*0c70*/  UISETP.NE.AND UP0, UPT, UR5, URZ, UPT ;  /* 0x000000ff0500728c */ /* 0x001fd2000bf05270 */
[----:B------:R-:W-:Y:S05]  /*0c80*/  BRA.U !UP0, `(.L_x_18) ;  /* 0x0000003908547547 */ /* 0x000fea000b800000 */
[----:B------:R-:W-:Y:S01]  /*0c90*/  UISETP.NE.AND UP0, UPT, UR5, 0x1, UPT ;  /* 0x000000010500788c */ /* 0x000fe2000bf05270 */
[----:B------:R-:W-:Y:S01]  /*0ca0*/  HFMA2 R0, -RZ, RZ, 0, 0 ;  /* 0x00000000ff007431 */ /* 0x000fe200000001ff */
[----:B------:R-:W-:Y:S02]  /*0cb0*/  CS2R R36, SRZ ;  /* 0x0000000000247805 */ /* 0x000fe4000001ff00 */
[----:B------:R-:W-:Y:S02]  /*0cc0*/  CS2R R34, SRZ ;  /* 0x0000000000227805 */ /* 0x000fe4000001ff00 */
[----:B------:R-:W-:Y:S02]  /*0cd0*/  CS2R R32, SRZ ;  /* 0x0000000000207805 */ /* 0x000fe4000001ff00 */
[----:B------:R-:W-:Y:S02]  /*0ce0*/  MOV R31, RZ ;  /* 0x000000ff001f7202 */ /* 0x000fe40000000f00 */
[----:B------:R-:W-:Y:S01]  /*0cf0*/  MOV R12, 0x7149f2ca ;  /* 0x7149f2ca000c7802 */ /* 0x000fe20000000f00 */
[----:B------:R-:W-:Y:S06]  /*0d00*/  BRA.U !UP0, `(.L_x_19) ;  /* 0x0000001508447547 */ /* 0x000fec000b800000 */
[----:B------:R-:W0:Y:S01]  /*0d10*/  LDCU UR5, c[0x0][0x3a8] ;  /* 0x00007500ff0577ac */ /* 0x000e220008000800 */
[----:B------:R-:W-:Y:S02]  /*0d20*/  MOV R30, 0x7149f2ca ;  /* 0x7149f2ca001e7802 */ /* 0x000fe40000000f00 */
[----:B------:R-:W-:Y:S02]  /*0d30*/  CS2R R36, SRZ ;  /* 0x0000000000247805 */ /* 0x000fe4000001ff00 */
[----:B------:R-:W-:Y:S02]  /*0d40*/  CS2R R28, SRZ ;  /* 0x00000000001c7805 */ /* 0x000fe4000001ff00 */
[----:B------:R-:W-:Y:S02]  /*0d50*/  CS2R R34, SRZ ;  /* 0x0000000000227805 */ /* 0x000fe4000001ff00 */
[----:B------:R-:W-:Y:S02]  /*0d60*/  MOV R38, RZ ;  /* 0x000000ff00267202 */ /* 0x000fe40000000f00 */
[----:B------:R-:W-:-:S02]  /*0d70*/  CS2R R32, SRZ ;  /* 0x0000000000207805 */ /* 0x000fc4000001ff00 */
[----:B------:R-:W-:Y:S02]  /*0d80*/  MOV R27, RZ ;  /* 0x000000ff001b7202 */ /* 0x000fe40000000f00 */
[----:B------:R-:W-:Y:S02]  /*0d90*/  MOV R31, RZ ;  /* 0x000000ff001f7202 */ /* 0x000fe40000000f00 */
[----:B------:R-:W-:Y:S01]  /*0da0*/  MOV R0, RZ ;  /* 0x000000ff00007202 */ /* 0x000fe20000000f00 */
[----:B0-----:R-:W-:-:S09]  /*0db0*/  UISETP.GT.AND UP0, UPT, UR5, URZ, UPT ;  /* 0x000000ff0500728c */ /* 0x001fd2000bf04270 */
[----:B------:R-:W-:Y:S05]  /*0dc0*/  BRA.U !UP0, `(.L_x_20) ;  /* 0x0000001108007547 */ /* 0x000fea000b800000 */
[----:B------:R-:W-:Y:S01]  /*0dd0*/  FMUL R9, R7, R7 ;  /* 0x0000000707097220 */ /* 0x000fe20000400000 */
[----:B------:R-:W-:Y:S01]  /*0de0*/  UIADD3 UR5, UPT, UPT, -UR5, URZ, URZ ;  /* 0x000000ff05057290 */ /* 0x000fe2000fffe1ff */
[----:B------:R-:W-:Y:S01]  /*0df0*/  HFMA2 R0, -RZ, RZ, 0, 0 ;  /* 0x00000000ff007431 */ /* 0x000fe200000001ff */
[----:B------:R-:W-:Y:S01]  /*0e00*/  MOV R30, 0x7149f2ca ;  /* 0x7149f2ca001e7802 */ /* 0x000fe20000000f00 */
[----:B------:R-:W-:Y:S01]  /*0e10*/  FFMA R18, R8, R8, R9 ;  /* 0x0000000808127223 */ /* 0x000fe20000000009 */
[----:B------:R-:W-:Y:S01]  /*0e20*/  HFMA2 R31, -RZ, RZ, 0, 0 ;  /* 0x00000000ff1f7431 */ /* 0x000fe200000001ff */
[----:B------:R-:W-:Y:S02]  /*0e30*/  CS2R R26, SRZ ;  /* 0x00000000001a7805 */ /* 0x000fe4000001ff00 */
[----:B------:R-:W-:Y:S02]  /*0e40*/  CS2R R24, SRZ ;  /* 0x0000000000187805 */ /* 0x000fe4000001ff00 */
[----:B------:R-:W-:-:S02]  /*0e50*/  CS2R R22, SRZ ;  /* 0x0000000000167805 */ /* 0x000fc4000001ff00 */
[----:B------:R-:W-:Y:S02]  /*0e60*/  CS2R R20, SRZ ;  /* 0x0000000000147805 */ /* 0x000fe4000001ff00 */
[----:B------:R-:W-:Y:S02]  /*0e70*/  CS2R R32, SRZ ;  /* 0x0000000000207805 */ /* 0x000fe4000001ff00 */
[----:B------:R-:W-:Y:S02]  /*0e80*/  CS2R R34, SRZ ;  /* 0x0000000000227805 */ /* 0x000fe4000001ff00 */
[----:B------:R-:W-:Y:S02]  /*0e90*/  CS2R R36, SRZ ;  /* 0x0000000000247805 */ /* 0x000fe4000001ff00 */
[----:B------:R-:W-:Y:S02]  /*0ea0*/  MOV R38, RZ ;  /* 0x000000ff00267202 */ /* 0x000fe40000000f00 */
[----:B------:R-:W-:-:S02]  /*0eb0*/  CS2R R28, SRZ ;  /* 0x00000000001c7805 */ /* 0x000fc4000001ff00 */
[----:B------:R-:W-:Y:S01]  /*0ec0*/  MOV R19, UR5 ;  /* 0x0000000500137c02 */ /* 0x000fe20008000f00 */
[----:B------:R-:W-:-:S07]  /*0ed0*/  FFMA R18, R45, R45, R18 ;  /* 0x0000002d2d127223 */ /* 0x000fce0000000012 */
.L_x_46:
[----:B------:R-:W-:Y:S01]  /*0ee0*/  IMAD.HI.U32 R9, R26, -0x33333333, RZ ;  /* 0xcccccccd1a097827 */ /* 0x000fe200078e00ff */
[----:B------:R-:W-:Y:S01]  /*0ef0*/  MOV R12, 0x3dcccccd ;  /* 0x3dcccccd000c7802 */ /* 0x000fe20000000f00 */
[----:B------:R-:W-:Y:S01]  /*0f00*/  BSSY.RECONVERGENT B4, `(.L_x_21) ;  /* 0x00000e2000047945 */ /* 0x000fe20003800200 */
[----:B------:R-:W-:Y:S01]  /*0f10*/  MOV R13, 0x40000000 ;  /* 0x40000000000d7802 */ /* 0x000fe20000000f00 */
[----:B------:R-:W-:Y:S01]  /*0f20*/  IMAD.HI.U32 R10, R20, -0x33333333, RZ ;  /* 0xcccccccd140a7827 */ /* 0x000fe200078e00ff */
[----:B------:R-:W-:-:S04]  /*0f30*/  SHF.R.U32.HI R9, RZ, 0x2, R9 ;  /* 0x00000002ff097819 */ /* 0x000fc80000011609 */
[----:B------:R-:W-:Y:S01]  /*0f40*/  SHF.R.U32.HI R11, RZ, 0x3, R10 ;  /* 0x00000003ff0b7819 */ /* 0x000fe2000001160a */
[----:B------:R-:W-:-:S03]  /*0f50*/  IMAD R9, R9, -0x5, R26 ;  /* 0xfffffffb09097824 */ /* 0x000fc600078e021a */
[----:B------:R-:W-:Y:S01]  /*0f60*/  I2FP.F32.U32 R14, R11 ;  /* 0x0000000b000e7245 */ /* 0x000fe20000201000 */
[----:B------:R-:W-:Y:S01]  /*0f70*/  IMAD R10, R11, -0xa, R20 ;  /* 0xfffffff60b0a7824 */ /* 0x000fe200078e0214 */
[----:B------:R-:W-:-:S03]  /*0f80*/  I2FP.F32.U32 R9, R9 ;  /* 0x0000000900097245 */ /* 0x000fc60000201000 */
[----:B------:R-:W-:Y:S01]  /*0f90*/  FFMA R14, R14, -1.5, -R13 ;  /* 0xbfc000000e0e7823 */ /* 0x000fe2000000080d */
[----:B------:R-:W-:Y:S01]  /*0fa0*/  I2FP.F32.U32 R10, R10 ;  /* 0x0000000a000a7245 */ /* 0x000fe20000201000 */
[----:B------:R-:W-:Y:S02]  /*0fb0*/  FFMA R17, R9, R12, 0.30000001192092895508 ;  /* 0x3e99999a09117423 */ /* 0x000fe4000000000c */
[----:B------:R-:W-:Y:S02]  /*0fc0*/  FADD R12, -R14, R42 ;  /* 0x0000002a0e0c7221 */ /* 0x000fe40000000100 */
[----:B------:R-:W-:Y:S01]  /*0fd0*/  FADD R16, R10, -4.5 ;  /* 0xc09000000a107421 */ /* 0x000fe20000000000 */
[----:B------:R-:W-:-:S03]  /*0fe0*/  FADD R10, -R17, R6 ;  /* 0x00000006110a7221 */ /* 0x000fc60000000100 */
[----:B------:R-:W-:Y:S01]  /*0ff0*/  FADD R9, -R16, R5 ;  /* 0x0000000510097221 */ /* 0x000fe20000000100 */
[C---:B------:R-:W-:Y:S01]  /*1000*/  FMUL R58, R10.reuse, R10 ;  /* 0x0000000a0a3a7220 */ /* 0x040fe20000400000 */
[----:B------:R-:W-:-:S03]  /*1010*/  FMUL R11, R10, R7 ;  /* 0x000000070a0b7220 */ /* 0x000fc60000400000 */
[C---:B------:R-:W-:Y:S01]  /*1020*/  FFMA R13, R9.reuse, R9, R58 ;  /* 0x00000009090d7223 */ /* 0x040fe2000000003a */
[----:B------:R-:W-:-:S03]  /*1030*/  FFMA R10, R9, R8, R11 ;  /* 0x00000008090a7223 */ /* 0x000fc6000000000b */
[C---:B------:R-:W-:Y:S01]  /*1040*/  FFMA R58, R12.reuse, R12, R13 ;  /* 0x0000000c0c3a7223 */ /* 0x040fe2000000000d */
[----:B------:R-:W-:-:S03]  /*1050*/  FFMA R15, R12, R45, R10 ;  /* 0x0000002d0c0f7223 */ /* 0x000fc6000000000a */
[----:B------:R-:W-:-:S04]  /*1060*/  FFMA R9, -R17, R17, R58 ;  /* 0x0000001111097223 */ /* 0x000fc8000000013a */
[----:B------:R-:W-:-:S04]  /*1070*/  FMUL R10, R9, R18 ;  /* 0x00000012090a7220 */ /* 0x000fc80000400000 */
[----:B------:R-:W-:-:S05]  /*1080*/  FFMA R9, R15, R15, -R10 ;  /* 0x0000000f0f097223 */ /* 0x000fca000000080a */
[----:B------:R-:W-:-:S13]  /*1090*/  FSETP.GEU.AND P0, PT, R9, RZ, PT ;  /* 0x000000ff0900720b */ /* 0x000fda0003f0e000 */
[----:B------:R-:W-:Y:S05]  /*10a0*/  @!P0 BRA `(.L_x_22) ;  /* 0x0000000c001c8947 */ /* 0x000fea0003800000 */
[----:B------:R-:W-:Y:S01]  /*10b0*/  IADD3 R11, PT, PT, R9, -0xd000000, RZ ;  /* 0xf3000000090b7810 */ /* 0x000fe20007ffe0ff */
[----:B------:R0:W1:Y:S01]  /*10c0*/  MUFU.RSQ R10, R9 ;  /* 0x00000009000a7308 */ /* 0x0000620000001400 */
[----:B------:R-:W-:Y:S02]  /*10d0*/  BSSY.RECONVERGENT B0, `(.L_x_23) ;  /* 0x000000b000007945 */ /* 0x000fe40003800200 */
[----:B------:R-:W-:-:S13]  /*10e0*/  ISETP.GT.U32.AND P0, PT, R11, 0x727fffff, PT ;  /* 0x727fffff0b00780c */ /* 0x000fda0003f04070 */
[----:B0-----:R-:W-:Y:S05]  /*10f0*/  @!P0 BRA `(.L_x_24) ;  /* 0x0000000000108947 */ /* 0x001fea0003800000 */
[----:B-1----:R-:W-:-:S07]  /*1100*/  MOV R10, 0x1120 ;  /* 0x00001120000a7802 */ /* 0x002fce0000000f00 */
[----:B------:R-:W-:Y:S05]  /*1110*/  CALL.REL.NOINC `($__internal_1_$__cuda_sm20_sqrt_rn_f32_slowpath) ;  /* 0x000000c400287944 */ /* 0x000fea0003c00000 */
[----:B------:R-:W-:Y:S01]  /*1120*/  MOV R12, R59 ;  /* 0x0000003b000c7202 */ /* 0x000fe20000000f00 */
[----:B------:R-:W-:Y:S06]  /*1130*/  BRA `(.L_x_25) ;  /* 0x0000000000107947 */ /* 0x000fec0003800000 */
.L_x_24:
[----:B-1----:R-:W-:Y:S01]  /*1140*/  FMUL.FTZ R12, R9, R10 ;  /* 0x0000000a090c7220 */ /* 0x002fe20000410000 */
[----:B------:R-:W-:-:S03]  /*1150*/  FMUL.FTZ R10, R10, 0.5 ;  /* 0x3f0000000a0a7820 */ /* 0x000fc60000410000 */
[----:B------:R-:W-:-:S04]  /*1160*/  FFMA R9, -R12, R12, R9 ;  /* 0x0000000c0c097223 */ /* 0x000fc80000000109 */
[----:B------:R-:W-:-:S07]  /*1170*/  FFMA R12, R9, R10, R12 ;  /* 0x0000000a090c7223 */ /* 0x000fce000000000c */
.L_x_25:
[----:B------:R-:W-:Y:S05]  /*1180*/  BSYNC.RECONVERGENT B0 ;  /* 0x0000000000007941 */ /* 0x000fea0003800200 */
.L_x_23:
[----:B------:R-:W0:Y:S01]  /*1190*/  MUFU.RCP R9, R18 ;  /* 0x0000001200097308 */ /* 0x000e220000001000 */
[----:B------:R-:W-:Y:S01]  /*11a0*/  FADD R10, -R15, -R12 ;  /* 0x8000000c0f0a7221 */ /* 0x000fe20000000100 */
[----:B------:R-:W-:Y:S06]  /*11b0*/  BSSY.RECONVERGENT B5, `(.L_x_26) ;  /* 0x000000b000057945 */ /* 0x000fec0003800200 */
        /* <DEDUP_REMOVED lines=8> */
[----:B------:R-:W-:-:S07]  /*1240*/  MOV R58, 0x1260 ;  /* 0x00001260003a7802 */ /* 0x000fce0000000f00 */
[----:B------:R-:W-:Y:S05]  /*1250*/  CALL.REL.NOINC `($__internal_2_$__cuda_sm3x_div_rn_noftz_f32_slowpath) ;  /* 0x000000c4002c7944 */ /* 0x000fea0003c00000 */
.L_x_27:
[----:B------:R-:W-:Y:S05]  /*1260*/  BSYNC.RECONVERGENT B5 ;  /* 0x0000000000057941 */ /* 0x000fea0003800200 */
.L_x_26:
[C---:B------:R-:W-:Y:S01]  /*1270*/  FSETP.GT.AND P0, PT, R9.reuse, R30, PT ;  /* 0x0000001e0900720b */ /* 0x040fe20003f04000 */
[----:B------:R-:W-:Y:S01]  /*1280*/  BSSY.RELIABLE B5, `(.L_x_28) ;  /* 0x0000018000057945 */ /* 0x000fe20003800100 */
[----:B------:R-:W-:Y:S02]  /*1290*/  FSETP.GEU.AND P1, PT, R9, 0.0010000000474974513054, PT ;  /* 0x3a83126f0900780b */ /* 0x000fe40003f2e000 */
[----:B------:R-:W-:-:S11]  /*12a0*/  MOV R13, R9 ;  /* 0x00000009000d7202 */ /* 0x000fd60000000f00 */
[----:B------:R-:W-:Y:S05]  /*12b0*/  @!P0 BRA P1, `(.L_x_29) ;  /* 0x0000000000508947 */ /* 0x000fea0000800000 */
[----:B------:R-:W0:Y:S01]  /*12c0*/  MUFU.RCP R9, R18 ;  /* 0x0000001200097308 */ /* 0x000e220000001000 */
[----:B------:R-:W-:Y:S01]  /*12d0*/  FADD R15, -R15, R12 ;  /* 0x0000000c0f0f7221 */ /* 0x000fe20000000100 */
        /* <DEDUP_REMOVED lines=12> */
.L_x_31:
[----:B------:R-:W-:Y:S05]  /*13a0*/  BSYNC.RECONVERGENT B6 ;  /* 0x0000000000067941 */ /* 0x000fea0003800200 */
.L_x_30:
[----:B------:R-:W-:-:S04]  /*13b0*/  FSETP.GT.AND P0, PT, R9, R30, PT ;  /* 0x0000001e0900720b */ /* 0x000fc80003f04000 */
[----:B------:R-:W-:-:S13]  /*13c0*/  FSETP.LT.OR P0, PT, R9, 0.0010000000474974513054, P0 ;  /* 0x3a83126f0900780b */ /* 0x000fda0000701400 */
[----:B------:R-:W-:Y:S05]  /*13d0*/  @P0 BREAK.RELIABLE B5 ;  /* 0x0000000000050942 */ /* 0x000fea0003800100 */
[----:B------:R-:W-:Y:S05]  /*13e0*/  @P0 BRA `(.L_x_22) ;  /* 0x00000008004c0947 */ /* 0x000fea0003800000 */
[----:B------:R-:W-:-:S07]  /*13f0*/  MOV R13, R9 ;  /* 0x00000009000d7202 */ /* 0x000fce0000000f00 */
.L_x_29:
[----:B------:R-:W-:Y:S05]  /*1400*/  BSYNC.RELIABLE B5 ;  /* 0x0000000000057941 */ /* 0x000fea0003800100 */
.L_x_28:
[C---:B------:R-:W-:Y:S01]  /*1410*/  FFMA R32, R13.reuse, R7, R6 ;  /* 0x000000070d207223 */ /* 0x040fe20000000006 */
[C---:B------:R-:W-:Y:S01]  /*1420*/  FFMA R0, R13.reuse, R8, R5 ;  /* 0x000000080d007223 */ /* 0x040fe20000000005 */
[----:B------:R-:W-:Y:S01]  /*1430*/  FFMA R31, R13, R45, R42 ;  /* 0x0000002d0d1f7223 */ /* 0x000fe2000000002a */
[----:B------:R-:W-:Y:S01]  /*1440*/  BSSY.RECONVERGENT B0, `(.L_x_32) ;  /* 0x0000013000007945 */ /* 0x000fe20003800200 */
[----:B------:R-:W-:Y:S01]  /*1450*/  FADD R17, -R17, R32 ;  /* 0x0000002011117221 */ /* 0x000fe20000000100 */
[----:B------:R-:W-:Y:S01]  /*1460*/  FADD R15, -R16, R0 ;  /* 0x00000000100f7221 */ /* 0x000fe20000000100 */
[----:B------:R-:W-:Y:S02]  /*1470*/  FADD R14, -R14, R31 ;  /* 0x0000001f0e0e7221 */ /* 0x000fe40000000100 */
        /* <DEDUP_REMOVED lines=11> */
.L_x_33:
[----:B------:R-:W-:Y:S01]  /*1530*/  FMUL.FTZ R12, R9, R10 ;  /* 0x0000000a090c7220 */ /* 0x000fe20000410000 */
[----:B------:R-:W-:-:S03]  /*1540*/  FMUL.FTZ R10, R10, 0.5 ;  /* 0x3f0000000a0a7820 */ /* 0x000fc60000410000 */
[----:B------:R-:W-:-:S04]  /*1550*/  FFMA R9, -R12, R12, R9 ;  /* 0x0000000c0c097223 */ /* 0x000fc80000000109 */
[----:B------:R-:W-:-:S07]  /*1560*/  FFMA R12, R9, R10, R12 ;  /* 0x0000000a090c7223 */ /* 0x000fce000000000c */
.L_x_34:
[----:B------:R-:W-:Y:S05]  /*1570*/  BSYNC.RECONVERGENT B0 ;  /* 0x0000000000007941 */ /* 0x000fea0003800200 */
.L_x_32:
        /* <DEDUP_REMOVED lines=19> */
.L_x_38:
[----:B------:R-:W-:Y:S05]  /*16b0*/  BSYNC.RECONVERGENT B6 ;  /* 0x0000000000067941 */ /* 0x000fea0003800200 */
.L_x_37:
[----:B------:R-:W0:Y:S01]  /*16c0*/  MUFU.RCP R11, R12 ;  /* 0x0000000c000b7308 */ /* 0x000e220000001000 */
[----:B------:R-:W-:Y:S01]  /*16d0*/  BSSY.RECONVERGENT B6, `(.L_x_39) ;  /* 0x000000e000067945 */ /* 0x000fe20003800200 */
[----:B------:R-:W-:-:S06]  /*16e0*/  MOV R33, R9 ;  /* 0x0000000900217202 */ /* 0x000fcc0000000f00 */
[----:B------:R-:W1:Y:S01]  /*16f0*/  FCHK P0, R17, R12 ;  /* 0x0000000c11007302 */ /* 0x000e620000000000 */
[----:B0-----:R-:W-:-:S04]  /*1700*/  FFMA R10, R11, -R12, 1 ;  /* 0x3f8000000b0a7423 */ /* 0x001fc8000000080c */
[----:B------:R-:W-:-:S04]  /*1710*/  FFMA R15, R11, R10, R11 ;  /* 0x0000000a0b0f7223 */ /* 0x000fc8000000000b */
[----:B------:R-:W-:-:S04]  /*1720*/  FFMA R10, R17, R15, RZ ;  /* 0x0000000f110a7223 */ /* 0x000fc800000000ff */
[----:B------:R-:W-:-:S04]  /*1730*/  FFMA R11, R10, -R12, R17 ;  /* 0x8000000c0a0b7223 */ /* 0x000fc80000000011 */
[----:B------:R-:W-:Y:S01]  /*1740*/  FFMA R34, R15, R11, R10 ;  /* 0x0000000b0f227223 */ /* 0x000fe2000000000a */
[----:B-1----:R-:W-:Y:S06]  /*1750*/  @!P0 BRA `(.L_x_40) ;  /* 0x0000000000148947 */ /* 0x002fec0003800000 */
[----:B------:R-:W-:Y:S01]  /*1760*/  MOV R10, R17 ;  /* 0x00000011000a7202 */ /* 0x000fe20000000f00 */
[----:B------:R-:W-:Y:S01]  /*1770*/  IMAD.MOV.U32 R9, RZ, RZ, R12 ;  /* 0x000000ffff097224 */ /* 0x000fe200078e000c */
[----:B------:R-:W-:-:S07]  /*1780*/  MOV R58, 0x17a0 ;  /* 0x000017a0003a7802 */ /* 0x000fce0000000f00 */
[----:B------:R-:W-:Y:S05]  /*1790*/  CALL.REL.NOINC `($__internal_2_$__cuda_sm3x_div_rn_noftz_f32_slowpath) ;  /* 0x000000bc00dc7944 */ /* 0x000fea0003c00000 */
[----:B------:R-:W-:-:S07]  /*17a0*/  MOV R34, R9 ;  /* 0x0000000900227202 */ /* 0x000fce0000000f00 */
.L_x_40:
[----:B------:R-:W-:Y:S05]  /*17b0*/  BSYNC.RECONVERGENT B6 ;  /* 0x0000000000067941 */ /* 0x000fea0003800200 */
.L_x_39:
        /* <DEDUP_REMOVED lines=13> */
.L_x_42:
[----:B------:R-:W-:Y:S05]  /*1890*/  BSYNC.RECONVERGENT B6 ;  /* 0x0000000000067941 */ /* 0x000fea0003800200 */
.L_x_41:
[----:B------:R-:W-:-:S07]  /*18a0*/  MOV R36, R9 ;  /* 0x0000000900247202 */ /* 0x000fce0000000f00 */
.L_x_36:
[----:B------:R-:W-:Y:S05]  /*18b0*/  BSYNC.RECONVERGENT B5 ;  /* 0x0000000000057941 */ /* 0x000fea0003800200 */
.L_x_35:
[----:B------:R-:W-:-:S04]  /*18c0*/  IMAD.HI.U32 R10, R23, 0x24924925, RZ ;  /* 0x24924925170a7827 */ /* 0x000fc800078e00ff */
[----:B------:R-:W-:Y:S01]  /*18d0*/  HFMA2 R14, -RZ, RZ, 1.541015625, -0.052093505859375 ;  /* 0x3e2aaaabff0e7431 */ /* 0x000fe200000001ff */
[----:B------:R-:W-:Y:S02]  /*18e0*/  MOV R11, 0x3f800000 ;  /* 0x3f800000000b7802 */ /* 0x000fe40000000f00 */
[----:B------:R-:W-:-:S04]  /*18f0*/  IADD3 R9, PT, PT, -R10, R23, RZ ;  /* 0x000000170a097210 */ /* 0x000fc80007ffe1ff */
[----:B------:R-:W-:Y:S01]  /*1900*/  LEA.HI R9, R9, R10, RZ, 0x1f ;  /* 0x0000000a09097211 */ /* 0x000fe200078ff8ff */
[----:B------:R-:W-:-:S03]  /*1910*/  FFMA R11, R14, -6, R11 ;  /* 0xc0c000000e0b7823 */ /* 0x000fc6000000000b */
[----:B------:R-:W-:Y:S01]  /*1920*/  SHF.R.U32.HI R10, RZ, 0x2, R9 ;  /* 0x00000002ff0a7819 */ /* 0x000fe20000011609 */
[----:B------:R-:W-:-:S04]  /*1930*/  IMAD.HI.U32 R9, R22, -0x55555555, RZ ;  /* 0xaaaaaaab16097827 */ /* 0x000fc800078e00ff */
[----:B------:R-:W-:Y:S01]  /*1940*/  FFMA R11, R11, R14, 0.16666667163372039795 ;  /* 0x3e2aaaab0b0b7423 */ /* 0x000fe2000000000e */
[----:B------:R-:W-:Y:S01]  /*1950*/  IMAD R10, R10, -0x7, R23 ;  /* 0xfffffff90a0a7824 */ /* 0x000fe200078e0217 */
[----:B------:R-:W-:-:S04]  /*1960*/  SHF.R.U32.HI R12, RZ, 0x1, R9 ;  /* 0x00000001ff0c7819 */ /* 0x000fc80000011609 */
[----:B------:R-:W-:Y:S01]  /*1970*/  I2FP.F32.U32 R10, R10 ;  /* 0x0000000a000a7245 */ /* 0x000fe20000201000 */
[----:B------:R-:W-:-:S04]  /*1980*/  IMAD R12, R12, 0x3, R21 ;  /* 0x000000030c0c7824 */ /* 0x000fc800078e0215 */
[----:B------:R-:W-:Y:S01]  /*1990*/  FMUL R10, R10, 0.69999998807907104492 ;  /* 0x3f3333330a0a7820 */ /* 0x000fe20000400000 */
[----:B------:R-:W-:-:S03]  /*19a0*/  ISETP.NE.AND P1, PT, R12, RZ, PT ;  /* 0x000000ff0c00720c */ /* 0x000fc60003f25270 */
[----:B------:R-:W0:Y:S01]  /*19b0*/  FCHK P0, R10, 6 ;  /* 0x40c000000a007902 */ /* 0x000e220000000000 */
[----:B------:R-:W-:Y:S01]  /*19c0*/  FFMA R9, R10, R11, RZ ;  /* 0x0000000b0a097223 */ /* 0x000fe200000000ff */
[----:B------:R-:W-:-:S03]  /*19d0*/  FSEL R28, RZ, 1, P1 ;  /* 0x3f800000ff1c7808 */ /* 0x000fc60000800000 */
[----:B------:R-:W-:-:S04]  /*19e0*/  FFMA R12, R9, -6, R10 ;  /* 0xc0c00000090c7823 */ /* 0x000fc8000000000a */
[----:B------:R-:W-:Y:S01]  /*19f0*/  FFMA R9, R11, R12, R9 ;  /* 0x0000000c0b097223 */ /* 0x000fe20000000009 */
[----:B0-----:R-:W-:Y:S06]  /*1a00*/  @!P0 BRA `(.L_x_43) ;  /* 0x00000000000c8947 */ /* 0x001fec0003800000 */
[----:B------:R-:W-:Y:S02]  /*1a10*/  MOV R9, 0x40c00000 ;  /* 0x40c0000000097802 */ /* 0x000fe40000000f00 */
[----:B------:R-:W-:-:S07]  /*1a20*/  MOV R58, 0x1a40 ;  /* 0x00001a40003a7802 */ /* 0x000fce0000000f00 */
[----:B------:R-:W-:Y:S05]  /*1a30*/  CALL.REL.NOINC `($__internal_2_$__cuda_sm3x_div_rn_noftz_f32_slowpath) ;  /* 0x000000bc00347944 */ /* 0x000fea0003c00000 */
.L_x_43:
[----:B------:R-:W-:Y:S01]  /*1a40*/  IMAD.HI.U32 R11, R24, 0x24924925, RZ ;  /* 0x24924925180b7827 */ /* 0x000fe200078e00ff */
[----:B------:R-:W-:-:S03]  /*1a50*/  MOV R12, 0x3e2aaaab ;  /* 0x3e2aaaab000c7802 */ /* 0x000fc60000000f00 */
[----:B------:R-:W-:Y:S01]  /*1a60*/  FADD R35, R9, 0.30000001192092895508 ;  /* 0x3e99999a09237421 */ /* 0x000fe20000000000 */
[----:B------:R-:W-:Y:S02]  /*1a70*/  MOV R15, 0x40c00000 ;  /* 0x40c00000000f7802 */ /* 0x000fe40000000f00 */
[----:B------:R-:W-:-:S04]  /*1a80*/  IADD3 R10, PT, PT, -R11, R24, RZ ;  /* 0x000000180b0a7210 */ /* 0x000fc80007ffe1ff */
[----:B------:R-:W-:-:S04]  /*1a90*/  LEA.HI R10, R10, R11, RZ, 0x1f ;  /* 0x0000000b0a0a7211 */ /* 0x000fc800078ff8ff */
[----:B------:R-:W-:-:S05]  /*1aa0*/  SHF.R.U32.HI R11, RZ, 0x2, R10 ;  /* 0x00000002ff0b7819 */ /* 0x000fca000001160a */
[----:B------:R-:W-:-:S05]  /*1ab0*/  IMAD R11, R11, -0x7, R24 ;  /* 0xfffffff90b0b7824 */ /* 0x000fca00078e0218 */
[----:B------:R-:W-:Y:S01]  /*1ac0*/  I2FP.F32.U32 R10, R11 ;  /* 0x0000000b000a7245 */ /* 0x000fe20000201000 */
[----:B------:R-:W-:-:S04]  /*1ad0*/  FFMA R11, R12, -R15, 1 ;  /* 0x3f8000000c0b7423 */ /* 0x000fc8000000080f */
[----:B------:R-:W-:Y:S01]  /*1ae0*/  FMUL R10, R10, 0.69999998807907104492 ;  /* 0x3f3333330a0a7820 */ /* 0x000fe20000400000 */
[----:B------:R-:W-:-:S03]  /*1af0*/  FFMA R11, R11, R12, 0.16666667163372039795 ;  /* 0x3e2aaaab0b0b7423 */ /* 0x000fc6000000000c */
[----:B------:R-:W0:Y:S01]  /*1b00*/  FCHK P0, R10, 6 ;  /* 0x40c000000a007902 */ /* 0x000e220000000000 */
[----:B------:R-:W-:-:S04]  /*1b10*/  FFMA R12, R10, R11, RZ ;  /* 0x0000000b0a0c7223 */ /* 0x000fc800000000ff */
[----:B------:R-:W-:-:S04]  /*1b20*/  FFMA R14, R12, -6, R10 ;  /* 0xc0c000000c0e7823 */ /* 0x000fc8000000000a */
[----:B------:R-:W-:Y:S01]  /*1b30*/  FFMA R11, R11, R14, R12 ;  /* 0x0000000e0b0b7223 */ /* 0x000fe2000000000c */
[----:B0-----:R-:W-:Y:S06]  /*1b40*/  @!P0 BRA `(.L_x_44) ;  /* 0x0000000000108947 */ /* 0x001fec0003800000 */
[----:B------:R-:W-:Y:S01]  /*1b50*/  HFMA2 R9, -RZ, RZ, 2.375, 0 ;  /* 0x40c00000ff097431 */ /* 0x000fe200000001ff */
[----:B------:R-:W-:-:S07]  /*1b60*/  MOV R58, 0x1b80 ;  /* 0x00001b80003a7802 */ /* 0x000fce0000000f00 */
[----:B------:R-:W-:Y:S05]  /*1b70*/  CALL.REL.NOINC `($__internal_2_$__cuda_sm3x_div_rn_noftz_f32_slowpath) ;  /* 0x000000b800e47944 */ /* 0x000fea0003c00000 */
[----:B------:R-:W-:-:S07]  /*1b80*/  MOV R11, R9 ;  /* 0x00000009000b7202 */ /* 0x000fce0000000f00 */
.L_x_44:
[----:B------:R-:W-:Y:S01]  /*1b90*/  IMAD.HI.U32 R10, R25, 0x24924925, RZ ;  /* 0x24924925190a7827 */ /* 0x000fe200078e00ff */
[----:B------:R-:W-:-:S03]  /*1ba0*/  MOV R12, 0x40c00000 ;  /* 0x40c00000000c7802 */ /* 0x000fc60000000f00 */
[----:B------:R-:W-:Y:S01]  /*1bb0*/  FADD R38, R11, 0.30000001192092895508 ;  /* 0x3e99999a0b267421 */ /* 0x000fe20000000000 */
[----:B------:R-:W-:-:S04]  /*1bc0*/  IADD3 R9, PT, PT, -R10, R25, RZ ;  /* 0x000000190a097210 */ /* 0x000fc80007ffe1ff */
[----:B------:R-:W-:-:S04]  /*1bd0*/  LEA.HI R9, R9, R10, RZ, 0x1f ;  /* 0x0000000a09097211 */ /* 0x000fc800078ff8ff */
[----:B------:R-:W-:Y:S01]  /*1be0*/  SHF.R.U32.HI R10, RZ, 0x2, R9 ;  /* 0x00000002ff0a7819 */ /* 0x000fe20000011609 */
[----:B------:R-:W-:-:S04]  /*1bf0*/  HFMA2 R9, -RZ, RZ, 1.541015625, -0.052093505859375 ;  /* 0x3e2aaaabff097431 */ /* 0x000fc800000001ff */
        /* <DEDUP_REMOVED lines=10> */
[----:B------:R-:W-:Y:S02]  /*1ca0*/  MOV R10, R17 ;  /* 0x00000011000a7202 */ /* 0x000fe40000000f00 */
[----:B------:R-:W-:Y:S02]  /*1cb0*/  MOV R9, 0x40c00000 ;  /* 0x40c0000000097802 */ /* 0x000fe40000000f00 */
[----:B------:R-:W-:-:S07]  /*1cc0*/  MOV R58, 0x1ce0 ;  /* 0x00001ce0003a7802 */ /* 0x000fce0000000f00 */
[----:B------:R-:W-:Y:S05]  /*1cd0*/  CALL.REL.NOINC `($__internal_2_$__cuda_sm3x_div_rn_noftz_f32_slowpath) ;  /* 0x000000b8008c7944 */ /* 0x000fea0003c00000 */
.L_x_45:
[----:B------:R-:W-:Y:S01]  /*1ce0*/  FADD R27, R9, 0.30000001192092895508 ;  /* 0x3e99999a091b7421 */ /* 0x000fe20000000000 */
[----:B------:R-:W-:Y:S02]  /*1cf0*/  MOV R30, R13 ;  /* 0x0000000d001e7202 */ /* 0x000fe40000000f00 */
[----:B------:R-:W-:Y:S02]  /*1d00*/  MOV R37, 0x3e99999a ;  /* 0x3e99999a00257802 */ /* 0x000fe40000000f00 */
[----:B------:R-:W-:-:S07]  /*1d10*/  MOV R29, 0x1 ;  /* 0x00000001001d7802 */ /* 0x000fce0000000f00 */
.L_x_22:
[----:B------:R-:W-:Y:S05]  /*1d20*/  BSYNC.RECONVERGENT B4 ;  /* 0x0000000000047941 */ /* 0x000fea0003800200 */
.L_x_21:
[----:B------:R-:W-:Y:S02]  /*1d30*/  IADD3 R19, PT, PT, R19, 0x1, RZ ;  /* 0x0000000113137810 */ /* 0x000fe40007ffe0ff */
[----:B------:R-:W-:Y:S02]  /*1d40*/  IADD3 R20, PT, PT, R20, 0x1, RZ ;  /* 0x0000000114147810 */ /* 0x000fe40007ffe0ff */
[----:B------:R-:W-:Y:S02]  /*1d50*/  ISETP.NE.AND P0, PT, R19, RZ, PT ;  /* 0x000000ff1300720c */ /* 0x000fe40003f05270 */
[----:B------:R-:W-:Y:S02]  /*1d60*/  IADD3 R21, PT, PT, R21, -0x17, RZ ;  /* 0xffffffe915157810 */ /* 0x000fe40007ffe0ff */
[----:B------:R-:W-:Y:S02]  /*1d70*/  IADD3 R22, PT, PT, R22, 0x17, RZ ;  /* 0x0000001716167810 */ /* 0x000fe40007ffe0ff */
[----:B------:R-:W-:-:S02]  /*1d80*/  IADD3 R23, PT, PT, R23, 0x13, RZ ;  /* 0x0000001317177810 */ /* 0x000fc40007ffe0ff */
[----:B------:R-:W-:Y:S02]  /*1d90*/  IADD3 R24, PT, PT, R24, 0x11, RZ ;  /* 0x0000001118187810 */ /* 0x000fe40007ffe0ff */
[----:B------:R-:W-:Y:S02]  /*1da0*/  IADD3 R25, PT, PT, R25, 0xd, RZ ;  /* 0x0000000d19197810 */ /* 0x000fe40007ffe0ff */
[----:B------:R-:W-:Y:S01]  /*1db0*/  IADD3 R26, PT, PT, R26, 0x7, RZ ;  /* 0x000000071a1a7810 */ /* 0x000fe20007ffe0ff */
[----:B------:R-:W-:Y:S06]  /*1dc0*/  @P0 BRA `(.L_x_46) ;  /* 0xfffffff000440947 */ /* 0x000fec000383ffff */
.L_x_20:
[----:B------:R-:W-:Y:S01]  /*1dd0*/  FFMA R22, RZ, R8, R7 ;  /* 0x00000008ff167223 */ /* 0x000fe20000000007 */
[----:B------:R-:W-:Y:S01]  /*1de0*/  BSSY.RECONVERGENT B4, `(.L_x_47) ;  /* 0x0000035000047945 */ /* 0x000fe20003800200 */
[----:B------:R-:W-:Y:S02]  /*1df0*/  PLOP3.LUT P0, PT, PT, PT, PT, 0x80, 0x8 ;  /* 0x000000000008781c */ /* 0x000fe40003f0f070 */
[----:B------:R-:W-:Y:S01]  /*1e00*/  CS2R R20, SRZ ;  /* 0x0000000000147805 */ /* 0x000fe2000001ff00 */
[----:B------:R-:W-:Y:S01]  /*1e10*/  FFMA R22, RZ, R45, R22 ;  /* 0x0000002dff167223 */ /* 0x000fe20000000016 */
[----:B------:R-:W-:Y:S02]  /*1e20*/  CS2R R18, SRZ ;  /* 0x0000000000127805 */ /* 0x000fe4000001ff00 */
[----:B------:R-:W-:Y:S02]  /*1e30*/  CS2R R16, SRZ ;  /* 0x0000000000107805 */ /* 0x000fe4000001ff00 */
[----:B------:R-:W-:-:S02]  /*1e40*/  CS2R R14, SRZ ;  /* 0x00000000000e7805 */ /* 0x000fc4000001ff00 */
[----:B------:R-:W-:Y:S02]  /*1e50*/  CS2R R12, SRZ ;  /* 0x00000000000c7805 */ /* 0x000fe4000001ff00 */
[----:B------:R-:W-:-:S13]  /*1e60*/  FSETP.GEU.AND P1, PT, |R22|, 9.9999999747524270788e-07, PT ;  /* 0x358637bd1600780b */ /* 0x000fda0003f2e200 */
[----:B------:R-:W-:Y:S05]  /*1e70*/  @!P1 BRA `(.L_x_48) ;  /* 0x0000000000ac9947 */ /* 0x000fea0003800000 */
[----:B------:R-:W0:Y:S01]  /*1e80*/  MUFU.RCP R11, R22 ;  /* 0x00000016000b7308 */ /* 0x000e220000001000 */
[----:B------:R-:W-:Y:S01]  /*1e90*/  FFMA R9, RZ, R5, R6 ;  /* 0x00000005ff097223 */ /* 0x000fe20000000006 */
[----:B------:R-:W-:Y:S03]  /*1ea0*/  BSSY.RECONVERGENT B5, `(.L_x_49) ;  /* 0x000000f000057945 */ /* 0x000fe60003800200 */
[----:B------:R-:W-:-:S04]  /*1eb0*/  FFMA R9, RZ, R42, R9 ;  /* 0x0000002aff097223 */ /* 0x000fc80000000009 */
[----:B------:R-:W-:-:S04]  /*1ec0*/  FADD R9, RZ, R9 ;  /* 0x00000009ff097221 */ /* 0x000fc80000000000 */
[----:B------:R-:W1:Y:S01]  /*1ed0*/  FCHK P1, -R9, R22 ;  /* 0x0000001609007302 */ /* 0x000e620000020100 */
[----:B0-----:R-:W-:-:S04]  /*1ee0*/  FFMA R10, -R22, R11, 1 ;  /* 0x3f800000160a7423 */ /* 0x001fc8000000010b */
[----:B------:R-:W-:-:S04]  /*1ef0*/  FFMA R10, R11, R10, R11 ;  /* 0x0000000a0b0a7223 */ /* 0x000fc8000000000b */
[----:B------:R-:W-:-:S04]  /*1f00*/  FFMA R11, -R9, R10, RZ ;  /* 0x0000000a090b7223 */ /* 0x000fc800000001ff */
[----:B------:R-:W-:-:S04]  /*1f10*/  FFMA R23, -R22, R11, -R9 ;  /* 0x0000000b16177223 */ /* 0x000fc80000000909 */
[----:B------:R-:W-:Y:S01]  /*1f20*/  FFMA R11, R10, R23, R11 ;  /* 0x000000170a0b7223 */ /* 0x000fe2000000000b */
[----:B-1----:R-:W-:Y:S06]  /*1f30*/  @!P1 BRA `(.L_x_50) ;  /* 0x0000000000149947 */ /* 0x002fec0003800000 */
[----:B------:R-:W-:Y:S01]  /*1f40*/  FADD R10, -R9, -RZ ;  /* 0x800000ff090a7221 */ /* 0x000fe20000000100 */
[----:B------:R-:W-:Y:S02]  /*1f50*/  MOV R9, R22 ;  /* 0x0000001600097202 */ /* 0x000fe40000000f00 */
[----:B------:R-:W-:-:S07]  /*1f60*/  MOV R58, 0x1f80 ;  /* 0x00001f80003a7802 */ /* 0x000fce0000000f00 */
[----:B------:R-:W-:Y:S05]  /*1f70*/  CALL.REL.NOINC `($__internal_2_$__cuda_sm3x_div_rn_noftz_f32_slowpath) ;  /* 0x000000b400e47944 */ /* 0x000fea0003c00000 */
[----:B------:R-:W-:-:S07]  /*1f80*/  MOV R11, R9 ;  /* 0x00000009000b7202 */ /* 0x000fce0000000f00 */
.L_x_50:
[----:B------:R-:W-:Y:S05]  /*1f90*/  BSYNC.RECONVERGENT B5 ;  /* 0x0000000000057941 */ /* 0x000fea0003800200 */
.L_x_49:
[----:B------:R-:W-:-:S04]  /*1fa0*/  FSETP.GT.AND P1, PT, R11, R30, PT ;  /* 0x0000001e0b00720b */ /* 0x000fc80003f24000 */
[----:B------:R-:W-:-:S13]  /*1fb0*/  FSETP.LT.OR P1, PT, R11, 0.0010000000474974513054, P1 ;  /* 0x3a83126f0b00780b */ /* 0x000fda0000f21400 */
[----:B------:R-:W-:Y:S05]  /*1fc0*/  @P1 BRA `(.L_x_48) ;  /* 0x0000000000581947 */ /* 0x000fea0003800000 */
[C---:B------:R-:W-:Y:S01]  /*1fd0*/  FFMA R12, R11.reuse, R8, R5 ;  /* 0x000000080b0c7223 */ /* 0x040fe20000000005 */
[C---:B------:R-:W-:Y:S01]  /*1fe0*/  FFMA R14, R11.reuse, R45, R42 ;  /* 0x0000002d0b0e7223 */ /* 0x040fe2000000002a */
[----:B------:R-:W-:Y:S01]  /*1ff0*/  HFMA2 R20, -RZ, RZ, 1.849609375, 1638 ;  /* 0x3f666666ff147431 */ /* 0x000fe200000001ff */
[----:B------:R-:W-:Y:S01]  /*2000*/  FSETP.GEU.AND P1, PT, R22, RZ, PT ;  /* 0x000000ff1600720b */ /* 0x000fe20003f2e000 */
[----:B------:R-:W-:Y:S01]  /*2010*/  FADD R5, R12, R12 ;  /* 0x0000000c0c057221 */ /* 0x000fe20000000000 */
[----:B------:R-:W-:Y:S01]  /*2020*/  FADD R9, R14, R14 ;  /* 0x0000000e0e097221 */ /* 0x000fe20000000000 */
[----:B------:R-:W-:Y:S01]  /*2030*/  HFMA2 R18, -RZ, RZ, 1.6494140625, -0.002735137939453125 ;  /* 0x3e99999aff127431 */ /* 0x000fe200000001ff */
[----:B------:R-:W-:Y:S01]  /*2040*/  FSEL R17, -RZ, RZ, P1 ;  /* 0x000000ffff117208 */ /* 0x000fe20000800100 */
[----:B------:R-:W-:Y:S01]  /*2050*/  FFMA R13, R11, R7, R6 ;  /* 0x000000070b0d7223 */ /* 0x000fe20000000006 */
[----:B------:R-:W-:Y:S01]  /*2060*/  F2I.FLOOR.NTZ R10, R9 ;  /* 0x00000009000a7305 */ /* 0x000fe20000207100 */
[----:B------:R-:W-:-:S02]  /*2070*/  MOV R16, 0x3f800000 ;  /* 0x3f80000000107802 */ /* 0x000fc40000000f00 */
[----:B------:R-:W-:Y:S01]  /*2080*/  PLOP3.LUT P0, PT, PT, PT, PT, 0x8, 0x80 ;  /* 0x000000000080781c */ /* 0x000fe20003f0e170 */
[----:B------:R-:W-:Y:S01]  /*2090*/  IMAD.MOV.U32 R15, RZ, RZ, R17 ;  /* 0x000000ffff0f7224 */ /* 0x000fe200078e0011 */
[----:B------:R-:W-:Y:S02]  /*20a0*/  MOV R21, 0x3f666666 ;  /* 0x3f66666600157802 */ /* 0x000fe40000000f00 */
[----:B------:R-:W-:Y:S01]  /*20b0*/  FSEL R16, R16, -1, !P1 ;  /* 0xbf80000010107808 */ /* 0x000fe20004800000 */
[----:B------:R-:W0:Y:S02]  /*20c0*/  F2I.FLOOR.NTZ R5, R5 ;  /* 0x0000000500057305 */ /* 0x000e240000207100 */
[----:B0-----:R-:W-:-:S04]  /*20d0*/  IADD3 R10, PT, PT, R5, R10, RZ ;  /* 0x0000000a050a7210 */ /* 0x001fc80007ffe0ff */
[----:B------:R-:W-:-:S04]  /*20e0*/  LOP3.LUT R10, R10, 0x1, RZ, 0xc0, !PT ;  /* 0x000000010a0a7812 */ /* 0x000fc800078ec0ff */
[----:B------:R-:W-:-:S04]  /*20f0*/  ISETP.NE.U32.AND P2, PT, R10, 0x1, PT ;  /* 0x000000010a00780c */ /* 0x000fc80003f45070 */
[C---:B------:R-:W-:Y:S02]  /*2100*/  FSEL R19, R20.reuse, 0.25, !P2 ;  /* 0x3e80000014137808 */ /* 0x040fe40005000000 */
[----:B------:R-:W-:Y:S02]  /*2110*/  FSEL R20, R20, 0.20000000298023223877, !P2 ;  /* 0x3e4ccccd14147808 */ /* 0x000fe40005000000 */
[----:B------:R-:W-:-:S07]  /*2120*/  FSEL R18, R18, 0.89999997615814208984, P2 ;  /* 0x3f66666612127808 */ /* 0x000fce0001000000 */
.L_x_48:
[----:B------:R-:W-:Y:S05]  /*2130*/  BSYNC.RECONVERGENT B4 ;  /* 0x0000000000047941 */ /* 0x000fea0003800200 */
.L_x_47:
[----:B------:R-:W-:Y:S05]  /*2140*/  @P0 BRA `(.L_x_51) ;  /* 0x0000004400600947 */ /* 0x000fea0003800000 */
[----:B------:R-:W-:Y:S01]  /*2150*/  HFMA2 R28, -RZ, RZ, 0, 0 ;  /* 0x00000000ff1c7431 */ /* 0x000fe200000001ff */
[----:B------:R-:W-:Y:S02]  /*2160*/  MOV R37, R21 ;  /* 0x0000001500257202 */ /* 0x000fe40000000f00 */
[----:B------:R-:W-:Y:S02]  /*2170*/  MOV R35, R18 ;  /* 0x0000001200237202 */ /* 0x000fe40000000f00 */
[----:B------:R-:W-:Y:S02]  /*2180*/  MOV R38, R19 ;  /* 0x0000001300267202 */ /* 0x000fe40000000f00 */
[----:B------:R-:W-:Y:S02]  /*2190*/  MOV R27, R20 ;  /* 0x00000014001b7202 */ /* 0x000fe40000000f00 */
[----:B------:R-:W-:Y:S02]  /*21a0*/  MOV R36, R15 ;  /* 0x0000000f00247202 */ /* 0x000fe40000000f00 */
[----:B------:R-:W-:-:S02]  /*21b0*/  MOV R34, R16 ;  /* 0x0000001000227202 */ /* 0x000fc40000000f00 */
[----:B------:R-:W-:Y:S02]  /*21c0*/  MOV R33, R17 ;  /* 0x0000001100217202 */ /* 0x000fe40000000f00 */
[----:B------:R-:W-:Y:S02]  /*21d0*/  MOV R31, R14 ;  /* 0x0000000e001f7202 */ /* 0x000fe40000000f00 */
[----:B------:R-:W-:Y:S02]  /*21e0*/  MOV R32, R13 ;  /* 0x0000000d00207202 */ /* 0x000fe40000000f00 */
[----:B------:R-:W-:Y:S02]  /*21f0*/  MOV R0, R12 ;  /* 0x0000000c00007202 */ /* 0x000fe40000000f00 */
[----:B------:R-:W-:Y:S01]  /*2200*/  MOV R29, 0x1 ;  /* 0x00000001001d7802 */ /* 0x000fe20000000f00 */
[----:B------:R-:W-:Y:S06]  /*2210*/  BRA `(.L_x_51) ;  /* 0x00000044002c7947 */ /* 0x000fec0003800000 */
.L_x_19:
[----:B------:R-:W-:Y:S01]  /*2220*/  FADD R10, R6, -1 ;  /* 0xbf800000060a7421 */ /* 0x000fe20000000000 */
[----:B------:R-:W-:Y:S01]  /*2230*/  FADD R9, R5, 0.5 ;  /* 0x3f00000005097421 */ /* 0x000fe20000000000 */
[----:B------:R-:W-:Y:S01]  /*2240*/  FADD R14, R42, 2 ;  /* 0x400000002a0e7421 */ /* 0x000fe20000000000 */
[-C--:B------:R-:W-:Y:S01]  /*2250*/  FMUL R13, R7, R7.reuse ;  /* 0x00000007070d7220 */ /* 0x080fe20000400000 */
[C---:B------:R-:W-:Y:S01]  /*2260*/  FMUL R16, R10.reuse, R10 ;  /* 0x0000000a0a107220 */ /* 0x040fe20000400000 */
[----:B------:R-:W-:Y:S01]  /*2270*/  FMUL R10, R10, R7 ;  /* 0x000000070a0a7220 */ /* 0x000fe20000400000 */
[----:B------:R-:W-:Y:S01]  /*2280*/  BSSY.RECONVERGENT B4, `(.L_x_52) ;  /* 0x0000094000047945 */ /* 0x000fe20003800200 */
[----:B------:R-:W-:Y:S01]  /*2290*/  MOV R29, RZ ;  /* 0x000000ff001d7202 */ /* 0x000fe20000000f00 */
[C---:B------:R-:W-:Y:S01]  /*22a0*/  FFMA R11, R9.reuse, R9, R16 ;  /* 0x00000009090b7223 */ /* 0x040fe20000000010 */
[-C--:B------:R-:W-:Y:S01]  /*22b0*/  FFMA R16, R8, R8.reuse, R13 ;  /* 0x0000000808107223 */ /* 0x080fe2000000000d */
[----:B------:R-:W-:-:S02]  /*22c0*/  FFMA R9, R9, R8, R10 ;  /* 0x0000000809097223 */ /* 0x000fc4000000000a */
[C---:B------:R-:W-:Y:S01]  /*22d0*/  FFMA R11, R14.reuse, R14, R11 ;  /* 0x0000000e0e0b7223 */ /* 0x040fe2000000000b */
[-C--:B------:R-:W-:Y:S01]  /*22e0*/  FFMA R13, R45, R45.reuse, R16 ;  /* 0x0000002d2d0d7223 */ /* 0x080fe20000000010 */
[----:B------:R-:W-:Y:S02]  /*22f0*/  FFMA R14, R14, R45, R9 ;  /* 0x0000002d0e0e7223 */ /* 0x000fe40000000009 */
[----:B------:R-:W-:-:S04]  /*2300*/  FADD R10, R11, -0.25 ;  /* 0xbe8000000b0a7421 */ /* 0x000fc80000000000 */
        /* <DEDUP_REMOVED lines=9> */
[----:B-1----:R-:W-:Y:S02]  /*23a0*/  MOV R9, R10 ;  /* 0x0000000a00097202 */ /* 0x002fe40000000f00 */
[----:B------:R-:W-:-:S07]  /*23b0*/  MOV R10, 0x23d0 ;  /* 0x000023d0000a7802 */ /* 0x000fce0000000f00 */
[----:B------:R-:W-:Y:S05]  /*23c0*/  CALL.REL.NOINC `($__internal_1_$__cuda_sm20_sqrt_rn_f32_slowpath) ;  /* 0x000000b0007c7944 */ /* 0x000fea0003c00000 */
[----:B------:R-:W-:Y:S01]  /*23d0*/  MOV R17, R59 ;  /* 0x0000003b00117202 */ /* 0x000fe20000000f00 */
[----:B------:R-:W-:Y:S06]  /*23e0*/  BRA `(.L_x_56) ;  /* 0x0000000000107947 */ /* 0x000fec0003800000 */
.L_x_55:
[----:B-1----:R-:W-:Y:S01]  /*23f0*/  FMUL.FTZ R17, R10, R9 ;  /* 0x000000090a117220 */ /* 0x002fe20000410000 */
[----:B------:R-:W-:-:S03]  /*2400*/  FMUL.FTZ R9, R9, 0.5 ;  /* 0x3f00000009097820 */ /* 0x000fc60000410000 */
[----:B------:R-:W-:-:S04]  /*2410*/  FFMA R10, -R17, R17, R10 ;  /* 0x00000011110a7223 */ /* 0x000fc8000000010a */
[----:B------:R-:W-:-:S07]  /*2420*/  FFMA R17, R10, R9, R17 ;  /* 0x000000090a117223 */ /* 0x000fce0000000011 */
.L_x_56:
[----:B------:R-:W-:Y:S05]  /*2430*/  BSYNC.RECONVERGENT B0 ;  /* 0x0000000000007941 */ /* 0x000fea0003800200 */
.L_x_54:
[----:B------:R-:W0:Y:S01]  /*2440*/  MUFU.RCP R16, R13 ;  /* 0x0000000d00107308 */ /* 0x000e220000001000 */
[----:B------:R-:W-:Y:S01]  /*2450*/  FADD R10, -R14, -R17 ;  /* 0x800000110e0a7221 */ /* 0x000fe20000000100 */
[----:B------:R-:W-:Y:S06]  /*2460*/  BSSY.RECONVERGENT B5, `(.L_x_57) ;  /* 0x000000b000057945 */ /* 0x000fec0003800200 */
[----:B------:R-:W1:Y:S01]  /*2470*/  FCHK P0, R10, R13 ;  /* 0x0000000d0a007302 */ /* 0x000e620000000000 */
[----:B0-----:R-:W-:-:S04]  /*2480*/  FFMA R9, -R13, R16, 1 ;  /* 0x3f8000000d097423 */ /* 0x001fc80000000110 */
[----:B------:R-:W-:-:S04]  /*2490*/  FFMA R9, R16, R9, R16 ;  /* 0x0000000910097223 */ /* 0x000fc80000000010 */
[----:B------:R-:W-:-:S04]  /*24a0*/  FFMA R16, R10, R9, RZ ;  /* 0x000000090a107223 */ /* 0x000fc800000000ff */
[----:B------:R-:W-:-:S04]  /*24b0*/  FFMA R11, -R13, R16, R10 ;  /* 0x000000100d0b7223 */ /* 0x000fc8000000010a */
[----:B------:R-:W-:Y:S01]  /*24c0*/  FFMA R9, R9, R11, R16 ;  /* 0x0000000b09097223 */ /* 0x000fe20000000010 */
[----:B-1----:R-:W-:Y:S06]  /*24d0*/  @!P0 BRA `(.L_x_58) ;  /* 0x00000000000c8947 */ /* 0x002fec0003800000 */
[----:B------:R-:W-:Y:S02]  /*24e0*/  MOV R9, R13 ;  /* 0x0000000d00097202 */ /* 0x000fe40000000f00 */
[----:B------:R-:W-:-:S07]  /*24f0*/  MOV R58, 0x2510 ;  /* 0x00002510003a7802 */ /* 0x000fce0000000f00 */
[----:B------:R-:W-:Y:S05]  /*2500*/  CALL.REL.NOINC `($__internal_2_$__cuda_sm3x_div_rn_noftz_f32_slowpath) ;  /* 0x000000b000807944 */ /* 0x000fea0003c00000 */
.L_x_58:
[----:B------:R-:W-:Y:S05]  /*2510*/  BSYNC.RECONVERGENT B5 ;  /* 0x0000000000057941 */ /* 0x000fea0003800200 */
.L_x_57:
[C---:B------:R-:W-:Y:S01]  /*2520*/  FSETP.GT.AND P0, PT, R9.reuse, 1.00000001504746621988e+30, PT ;  /* 0x7149f2ca0900780b */ /* 0x040fe20003f04000 */
        /* <DEDUP_REMOVED lines=15> */
[----:B------:R-:W-:Y:S02]  /*2620*/  MOV R9, R13 ;  /* 0x0000000d00097202 */ /* 0x000fe40000000f00 */
[----:B------:R-:W-:-:S07]  /*2630*/  MOV R58, 0x2650 ;  /* 0x00002650003a7802 */ /* 0x000fce0000000f00 */
[----:B------:R-:W-:Y:S05]  /*2640*/  CALL.REL.NOINC `($__internal_2_$__cuda_sm3x_div_rn_noftz_f32_slowpath) ;  /* 0x000000b000307944 */ /* 0x000fea0003c00000 */
.L_x_62:
[----:B------:R-:W-:Y:S05]  /*2650*/  BSYNC.RECONVERGENT B6 ;  /* 0x0000000000067941 */ /* 0x000fea0003800200 */
.L_x_61:
[----:B------:R-:W-:-:S04]  /*2660*/  FSETP.GT.AND P0, PT, R9, 1.00000001504746621988e+30, PT ;  /* 0x7149f2ca0900780b */ /* 0x000fc80003f04000 */
[----:B------:R-:W-:-:S13]  /*2670*/  FSETP.LT.OR P0, PT, R9, 0.0010000000474974513054, P0 ;  /* 0x3a83126f0900780b */ /* 0x000fda0000701400 */
[----:B------:R-:W-:Y:S05]  /*2680*/  @P0 BREAK.RELIABLE B5 ;  /* 0x0000000000050942 */ /* 0x000fea0003800100 */
[----:B------:R-:W-:Y:S05]  /*2690*/  @P0 BRA `(.L_x_53) ;  /* 0x0000000400480947 */ /* 0x000fea0003800000 */
[----:B------:R-:W-:-:S07]  /*26a0*/  MOV R15, R9 ;  /* 0x00000009000f7202 */ /* 0x000fce0000000f00 */
.L_x_60:
[----:B------:R-:W-:Y:S05]  /*26b0*/  BSYNC.RELIABLE B5 ;  /* 0x0000000000057941 */ /* 0x000fea0003800100 */
.L_x_59:
[C---:B------:R-:W-:Y:S01]  /*26c0*/  FFMA R32, R15.reuse, R7, R6 ;  /* 0x000000070f207223 */ /* 0x040fe20000000006 */
[C---:B------:R-:W-:Y:S01]  /*26d0*/  FFMA R0, R15.reuse, R8, R5 ;  /* 0x000000080f007223 */ /* 0x040fe20000000005 */
[----:B------:R-:W-:Y:S01]  /*26e0*/  FFMA R31, R15, R45, R42 ;  /* 0x0000002d0f1f7223 */ /* 0x000fe2000000002a */
[----:B------:R-:W-:Y:S01]  /*26f0*/  BSSY.RECONVERGENT B0, `(.L_x_63) ;  /* 0x0000014000007945 */ /* 0x000fe20003800200 */
[----:B------:R-:W-:Y:S01]  /*2700*/  FADD R14, R32, -1 ;  /* 0xbf800000200e7421 */ /* 0x000fe20000000000 */
[----:B------:R-:W-:Y:S01]  /*2710*/  FADD R16, R0, 0.5 ;  /* 0x3f00000000107421 */ /* 0x000fe20000000000 */
[----:B------:R-:W-:Y:S02]  /*2720*/  FADD R12, R31, 2 ;  /* 0x400000001f0c7421 */ /* 0x000fe40000000000 */
[----:B------:R-:W-:-:S04]  /*2730*/  FMUL R9, R14, R14 ;  /* 0x0000000e0e097220 */ /* 0x000fc80000400000 */
[----:B------:R-:W-:-:S04]  /*2740*/  FFMA R9, R16, R16, R9 ;  /* 0x0000001010097223 */ /* 0x000fc80000000009 */
[----:B------:R-:W-:-:S04]  /*2750*/  FFMA R10, R12, R12, R9 ;  /* 0x0000000c0c0a7223 */ /* 0x000fc80000000009 */
[----:B------:R0:W1:Y:S01]  /*2760*/  MUFU.RSQ R9, R10 ;  /* 0x0000000a00097308 */ /* 0x0000620000001400 */
[----:B------:R-:W-:-:S04]  /*2770*/  IADD3 R11, PT, PT, R10, -0xd000000, RZ ;  /* 0xf30000000a0b7810 */ /* 0x000fc80007ffe0ff */
[----:B------:R-:W-:-:S13]  /*2780*/  ISETP.GT.U32.AND P0, PT, R11, 0x727fffff, PT ;  /* 0x727fffff0b00780c */ /* 0x000fda0003f04070 */
[----:B01----:R-:W-:Y:S05]  /*2790*/  @!P0 BRA `(.L_x_64) ;  /* 0x0000000000148947 */ /* 0x003fea0003800000 */
[----:B------:R-:W-:Y:S02]  /*27a0*/  MOV R9, R10 ;  /* 0x0000000a00097202 */ /* 0x000fe40000000f00 */
[----:B------:R-:W-:-:S07]  /*27b0*/  MOV R10, 0x27d0 ;  /* 0x000027d0000a7802 */ /* 0x000fce0000000f00 */
[----:B------:R-:W-:Y:S05]  /*27c0*/  CALL.REL.NOINC `($__internal_1_$__cuda_sm20_sqrt_rn_f32_slowpath) ;  /* 0x000000ac007c7944 */ /* 0x000fea0003c00000 */
[----:B------:R-:W-:Y:S01]  /*27d0*/  MOV R17, R59 ;  /* 0x0000003b00117202 */ /* 0x000fe20000000f00 */
[----:B------:R-:W-:Y:S06]  /*27e0*/  BRA `(.L_x_65) ;  /* 0x0000000000107947 */ /* 0x000fec0003800000 */
.L_x_64:
[----:B------:R-:W-:Y:S01]  /*27f0*/  FMUL.FTZ R17, R10, R9 ;  /* 0x000000090a117220 */ /* 0x000fe20000410000 */
[----:B------:R-:W-:-:S03]  /*2800*/  FMUL.FTZ R9, R9, 0.5 ;  /* 0x3f00000009097820 */ /* 0x000fc60000410000 */
[----:B------:R-:W-:-:S04]  /*2810*/  FFMA R10, -R17, R17, R10 ;  /* 0x00000011110a7223 */ /* 0x000fc8000000010a */
[----:B------:R-:W-:-:S07]  /*2820*/  FFMA R17, R10, R9, R17 ;  /* 0x000000090a117223 */ /* 0x000fce0000000011 */
.L_x_65:
[----:B------:R-:W-:Y:S05]  /*2830*/  BSYNC.RECONVERGENT B0 ;  /* 0x0000000000007941 */ /* 0x000fea0003800200 */
.L_x_63:
        /* <DEDUP_REMOVED lines=19> */
.L_x_69:
[----:B------:R-:W-:Y:S05]  /*2970*/  BSYNC.RECONVERGENT B6 ;  /* 0x0000000000067941 */ /* 0x000fea0003800200 */
.L_x_68:
        /* <DEDUP_REMOVED lines=15> */
.L_x_71:
[----:B------:R-:W-:Y:S05]  /*2a70*/  BSYNC.RECONVERGENT B6 ;  /* 0x0000000000067941 */ /* 0x000fea0003800200 */
.L_x_70:
        /* <DEDUP_REMOVED lines=13> */
.L_x_73:
[----:B------:R-:W-:Y:S05]  /*2b50*/  BSYNC.RECONVERGENT B6 ;  /* 0x0000000000067941 */ /* 0x000fea0003800200 */
.L_x_72:
[----:B------:R-:W-:-:S07]  /*2b60*/  MOV R36, R9 ;  /* 0x0000000900247202 */ /* 0x000fce0000000f00 */
.L_x_67:
[----:B------:R-:W-:Y:S05]  /*2b70*/  BSYNC.RECONVERGENT B5 ;  /* 0x0000000000057941 */ /* 0x000fea0003800200 */
.L_x_66:
[----:B------:R-:W-:Y:S02]  /*2b80*/  HFMA2 R35, -RZ, RZ, 1.849609375, 1638 ;  /* 0x3f666666ff237431 */ /* 0x000fe400000001ff */
[----:B------:R-:W-:Y:S02]  /*2b90*/  IMAD.MOV.U32 R12, RZ, RZ, R15 ;  /* 0x000000ffff0c7224 */ /* 0x000fe400078e000f */
[----:B------:R-:W-:Y:S01]  /*2ba0*/  HFMA2 R29, -RZ, RZ, 0, 5.9604644775390625e-08 ;  /* 0x00000001ff1d7431 */ /* 0x000fe200000001ff */
[----:B------:R-:W-:-:S07]  /*2bb0*/  MOV R37, 0x3dcccccd ;  /* 0x3dcccccd00257802 */ /* 0x000fce0000000f00 */
.L_x_53:
[----:B------:R-:W-:Y:S05]  /*2bc0*/  BSYNC.RECONVERGENT B4 ;  /* 0x0000000000047941 */ /* 0x000fea0003800200 */
.L_x_52:
[----:B------:R-:W-:Y:S01]  /*2bd0*/  FADD R10, R6, -0.5 ;  /* 0xbf000000060a7421 */ /* 0x000fe20000000000 */
[----:B------:R-:W-:Y:S01]  /*2be0*/  FADD R9, R5, -0.5 ;  /* 0xbf00000005097421 */ /* 0x000fe20000000000 */
[----:B------:R-:W-:Y:S01]  /*2bf0*/  FADD R14, R42, 1.5 ;  /* 0x3fc000002a0e7421 */ /* 0x000fe20000000000 */
[----:B------:R-:W-:Y:S01]  /*2c00*/  BSSY.RECONVERGENT B4, `(.L_x_74) ;  /* 0x0000095000047945 */ /* 0x000fe20003800200 */
[C---:B------:R-:W-:Y:S01]  /*2c10*/  FMUL R16, R10.reuse, R10 ;  /* 0x0000000a0a107220 */ /* 0x040fe20000400000 */
[----:B------:R-:W-:Y:S01]  /*2c20*/  FMUL R11, R10, R7 ;  /* 0x000000070a0b7220 */ /* 0x000fe20000400000 */
[----:B------:R-:W-:Y:S02]  /*2c30*/  MOV R28, RZ ;  /* 0x000000ff001c7202 */ /* 0x000fe40000000f00 */
[C---:B------:R-:W-:Y:S01]  /*2c40*/  FFMA R15, R9.reuse, R9, R16 ;  /* 0x00000009090f7223 */ /* 0x040fe20000000010 */
[----:B------:R-:W-:-:S03]  /*2c50*/  FFMA R10, R9, R8, R11 ;  /* 0x00000008090a7223 */ /* 0x000fc6000000000b */
[C---:B------:R-:W-:Y:S01]  /*2c60*/  FFMA R15, R14.reuse, R14, R15 ;  /* 0x0000000e0e0f7223 */ /* 0x040fe2000000000f */
[----:B------:R-:W-:-:S03]  /*2c70*/  FFMA R14, R14, R45, R10 ;  /* 0x0000002d0e0e7223 */ /* 0x000fc6000000000a */
        /* <DEDUP_REMOVED lines=15> */
.L_x_77:
[----:B-1----:R-:W-:Y:S01]  /*2d70*/  FMUL.FTZ R17, R10, R9 ;  /* 0x000000090a117220 */ /* 0x002fe20000410000 */
[----:B------:R-:W-:-:S03]  /*2d80*/  FMUL.FTZ R9, R9, 0.5 ;  /* 0x3f00000009097820 */ /* 0x000fc60000410000 */
[----:B------:R-:W-:-:S04]  /*2d90*/  FFMA R10, -R17, R17, R10 ;  /* 0x00000011110a7223 */ /* 0x000fc8000000010a */
[----:B------:R-:W-:-:S07]  /*2da0*/  FFMA R17, R10, R9, R17 ;  /* 0x000000090a117223 */ /* 0x000fce0000000011 */
.L_x_78:
[----:B------:R-:W-:Y:S05]  /*2db0*/  BSYNC.RECONVERGENT B0 ;  /* 0x0000000000007941 */ /* 0x000fea0003800200 */
.L_x_76:
        /* <DEDUP_REMOVED lines=14> */
.L_x_80:
[----:B------:R-:W-:Y:S05]  /*2ea0*/  BSYNC.RECONVERGENT B5 ;  /* 0x0000000000057941 */ /* 0x000fea0003800200 */
.L_x_79:
        /* <DEDUP_REMOVED lines=19> */
.L_x_84:
[----:B------:R-:W-:Y:S05]  /*2fe0*/  BSYNC.RECONVERGENT B6 ;  /* 0x0000000000067941 */ /* 0x000fea0003800200 */
.L_x_83:
[----:B------:R-:W-:-:S04]  /*2ff0*/  FSETP.GT.AND P0, PT, R9, R12, PT ;  /* 0x0000000c0900720b */ /* 0x000fc80003f04000 */
[----:B------:R-:W-:-:S13]  /*3000*/  FSETP.LT.OR P0, PT, R9, 0.0010000000474974513054, P0 ;  /* 0x3a83126f0900780b */ /* 0x000fda0000701400 */
[----:B------:R-:W-:Y:S05]  /*3010*/  @P0 BREAK.RELIABLE B5 ;  /* 0x0000000000050942 */ /* 0x000fea0003800100 */
[----:B------:R-:W-:Y:S05]  /*3020*/  @P0 BRA `(.L_x_75) ;  /* 0x0000000400480947 */ /* 0x000fea0003800000 */
[----:B------:R-:W-:-:S07]  /*3030*/  MOV R15, R9 ;  /* 0x00000009000f7202 */ /* 0x000fce0000000f00 */
.L_x_82:
[----:B------:R-:W-:Y:S05]  /*3040*/  BSYNC.RELIABLE B5 ;  /* 0x0000000000057941 */ /* 0x000fea0003800100 */
.L_x_81:
[C---:B------:R-:W-:Y:S01]  /*3050*/  FFMA R32, R15.reuse, R7, R6 ;  /* 0x000000070f207223 */ /* 0x040fe20000000006 */
[C---:B------:R-:W-:Y:S01]  /*3060*/  FFMA R0, R15.reuse, R8, R5 ;  /* 0x000000080f007223 */ /* 0x040fe20000000005 */
[----:B------:R-:W-:Y:S01]  /*3070*/  FFMA R31, R15, R45, R42 ;  /* 0x0000002d0f1f7223 */ /* 0x000fe2000000002a */
[----:B------:R-:W-:Y:S01]  /*3080*/  BSSY.RECONVERGENT B0, `(.L_x_85) ;  /* 0x0000013000007945 */ /* 0x000fe20003800200 */
[----:B------:R-:W-:Y:S01]  /*3090*/  FADD R13, R32, -0.5 ;  /* 0xbf000000200d7421 */ /* 0x000fe20000000000 */
[----:B------:R-:W-:Y:S01]  /*30a0*/  FADD R17, R0, -0.5 ;  /* 0xbf00000000117421 */ /* 0x000fe20000000000 */
[----:B------:R-:W-:Y:S02]  /*30b0*/  FADD R12, R31, 1.5 ;  /* 0x3fc000001f0c7421 */ /* 0x000fe40000000000 */
        /* <DEDUP_REMOVED lines=11> */
.L_x_86:
[----:B------:R-:W-:Y:S01]  /*3170*/  FMUL.FTZ R14, R9, R10 ;  /* 0x0000000a090e7220 */ /* 0x000fe20000410000 */
[----:B------:R-:W-:-:S03]  /*3180*/  FMUL.FTZ R10, R10, 0.5 ;  /* 0x3f0000000a0a7820 */ /* 0x000fc60000410000 */
[----:B------:R-:W-:-:S04]  /*3190*/  FFMA R9, -R14, R14, R9 ;  /* 0x0000000e0e097223 */ /* 0x000fc80000000109 */
[----:B------:R-:W-:-:S07]  /*31a0*/  FFMA R14, R9, R10, R14 ;  /* 0x0000000a090e7223 */ /* 0x000fce000000000e */
.L_x_87:
[----:B------:R-:W-:Y:S05]  /*31b0*/  BSYNC.RECONVERGENT B0 ;  /* 0x0000000000007941 */ /* 0x000fea0003800200 */
.L_x_85:
        /* <DEDUP_REMOVED lines=19> */
.L_x_91:
[----:B------:R-:W-:Y:S05]  /*32f0*/  BSYNC.RECONVERGENT B6 ;  /* 0x0000000000067941 */ /* 0x000fea0003800200 */
.L_x_90:
        /* <DEDUP_REMOVED lines=15> */
.L_x_93:
[----:B------:R-:W-:Y:S05]  /*33f0*/  BSYNC.RECONVERGENT B6 ;  /* 0x0000000000067941 */ /* 0x000fea0003800200 */
.L_x_92:
        /* <DEDUP_REMOVED lines=13> */
.L_x_95:
[----:B------:R-:W-:Y:S05]  /*34d0*/  BSYNC.RECONVERGENT B6 ;  /* 0x0000000000067941 */ /* 0x000fea0003800200 */
.L_x_94:
[----:B------:R-:W-:-:S07]  /*34e0*/  MOV R36, R9 ;  /* 0x0000000900247202 */ /* 0x000fce0000000f00 */
.L_x_89:
[----:B------:R-:W-:Y:S05]  /*34f0*/  BSYNC.RECONVERGENT B5 ;  /* 0x0000000000057941 */ /* 0x000fea0003800200 */
.L_x_88:
[----:B------:R-:W-:Y:S01]  /*3500*/  HFMA2 R35, -RZ, RZ, 1.849609375, 1638 ;  /* 0x3f666666ff237431 */ /* 0x000fe200000001ff */
[----:B------:R-:W-:Y:S01]  /*3510*/  MOV R12, R15 ;  /* 0x0000000f000c7202 */ /* 0x000fe20000000f00 */
[----:B------:R-:W-:Y:S01]  /*3520*/  HFMA2 R37, -RZ, RZ, 0, 0 ;  /* 0x00000000ff257431 */ /* 0x000fe200000001ff */
[----:B------:R-:W-:Y:S02]  /*3530*/  MOV R28, 0x3f800000 ;  /* 0x3f800000001c7802 */ /* 0x000fe40000000f00 */
[----:B------:R-:W-:-:S07]  /*3540*/  MOV R29, 0x1 ;  /* 0x00000001001d7802 */ /* 0x000fce0000000f00 */
.L_x_75:
[----:B------:R-:W-:Y:S05]  /*3550*/  BSYNC.RECONVERGENT B4 ;  /* 0x0000000000047941 */ /* 0x000fea0003800200 */
.L_x_74:
[----:B------:R-:W-:Y:S01]  /*3560*/  FFMA R13, RZ, R8, R7 ;  /* 0x00000008ff0d7223 */ /* 0x000fe20000000007 */
[----:B------:R-:W-:Y:S01]  /*3570*/  FMUL R14, RZ, R45 ;  /* 0x0000002dff0e7220 */ /* 0x000fe20000400000 */
[----:B------:R-:W-:Y:S01]  /*3580*/  BSSY.RECONVERGENT B4, `(.L_x_96) ;  /* 0x0000025000047945 */ /* 0x000fe20003800200 */
[----:B------:R-:W-:Y:S01]  /*3590*/  HFMA2 R20, -RZ, RZ, 0, 0 ;  /* 0x00000000ff147431 */ /* 0x000fe200000001ff */
[----:B------:R-:W-:Y:S01]  /*35a0*/  PLOP3.LUT P0, PT, PT, PT, PT, 0x80, 0x8 ;  /* 0x000000000008781c */ /* 0x000fe20003f0f070 */
[----:B------:R-:W-:Y:S01]  /*35b0*/  FADD R21, R13, R14 ;  /* 0x0000000e0d157221 */ /* 0x000fe20000000000 */
[----:B------:R-:W-:Y:S02]  /*35c0*/  CS2R R18, SRZ ;  /* 0x0000000000127805 */ /* 0x000fe4000001ff00 */
[----:B------:R-:W-:Y:S02]  /*35d0*/  CS2R R16, SRZ ;  /* 0x0000000000107805 */ /* 0x000fe4000001ff00 */
[----:B------:R-:W-:-:S02]  /*35e0*/  MOV R15, 0x7149f2ca ;  /* 0x7149f2ca000f7802 */ /* 0x000fc40000000f00 */
        /* <DEDUP_REMOVED lines=18> */
.L_x_99:
[----:B------:R-:W-:Y:S05]  /*3710*/  BSYNC.RECONVERGENT B5 ;  /* 0x0000000000057941 */ /* 0x000fea0003800200 */
.L_x_98:
[----:B------:R-:W-:-:S04]  /*3720*/  FSETP.GT.AND P1, PT, R9, R12, PT ;  /* 0x0000000c0900720b */ /* 0x000fc80003f24000 */
[----:B------:R-:W-:-:S13]  /*3730*/  FSETP.LT.OR P1, PT, R9, 0.0010000000474974513054, P1 ;  /* 0x3a83126f0900780b */ /* 0x000fda0000f21400 */
[----:B------:R-:W-:Y:S01]  /*3740*/  @!P1 FSETP.GEU.AND P2, PT, R14, -R13, PT ;  /* 0x8000000d0e00920b */ /* 0x000fe20003f4e000 */
[C---:B------:R-:W-:Y:S01]  /*3750*/  @!P1 FFMA R16, R9.reuse, R8, R5 ;  /* 0x0000000809109223 */ /* 0x040fe20000000005 */
[----:B------:R-:W-:Y:S01]  /*3760*/  @!P1 MOV R10, 0x3f800000 ;  /* 0x3f800000000a9802 */ /* 0x000fe20000000f00 */
[C---:B------:R-:W-:Y:S01]  /*3770*/  @!P1 FFMA R17, R9.reuse, R7, R6 ;  /* 0x0000000709119223 */ /* 0x040fe20000000006 */
[----:B------:R-:W-:Y:S01]  /*3780*/  @!P1 PLOP3.LUT P0, PT, PT, PT, PT, 0x8, 0x80 ;  /* 0x000000000080981c */ /* 0x000fe20003f0e170 */
[----:B------:R-:W-:Y:S01]  /*3790*/  @!P1 FFMA R18, R9, R45, R42 ;  /* 0x0000002d09129223 */ /* 0x000fe2000000002a */
[----:B------:R-:W-:Y:S01]  /*37a0*/  @!P1 IMAD.MOV.U32 R15, RZ, RZ, R9 ;  /* 0x000000ffff0f9224 */ /* 0x000fe200078e0009 */
[----:B------:R-:W-:Y:S02]  /*37b0*/  @!P1 FSEL R19, R10, -1, !P2 ;  /* 0xbf8000000a139808 */ /* 0x000fe40005000000 */
[----:B------:R-:W-:-:S08]  /*37c0*/  @!P1 FSEL R20, -RZ, RZ, P2 ;  /* 0x000000ffff149208 */ /* 0x000fd00001000100 */
.L_x_97:
[----:B------:R-:W-:Y:S05]  /*37d0*/  BSYNC.RECONVERGENT B4 ;  /* 0x0000000000047941 */ /* 0x000fea0003800200 */
.L_x_96:
[----:B------:R-:W-:Y:S01]  /*37e0*/  FFMA R13, RZ, R8, -R7 ;  /* 0x00000008ff0d7223 */ /* 0x000fe20000000807 */
[-C--:B------:R-:W-:Y:S01]  /*37f0*/  @!P0 MOV R36, R20.reuse ;  /* 0x0000001400248202 */ /* 0x080fe20000000f00 */
[----:B------:R-:W-:Y:S01]  /*3800*/  BSSY.RECONVERGENT B4, `(.L_x_100) ;  /* 0x000002f000047945 */ /* 0x000fe20003800200 */
[----:B------:R-:W-:Y:S01]  /*3810*/  @!P0 MOV R33, R20 ;  /* 0x0000001400218202 */ /* 0x000fe20000000f00 */
[----:B------:R-:W-:Y:S01]  /*3820*/  FADD R21, R14, R13 ;  /* 0x0000000d0e157221 */ /* 0x000fe20000000000 */
[----:B------:R-:W-:Y:S01]  /*3830*/  HFMA2 R20, -RZ, RZ, 0, 0 ;  /* 0x00000000ff147431 */ /* 0x000fe200000001ff */
[----:B------:R-:W-:Y:S02]  /*3840*/  @!P0 MOV R34, R19 ;  /* 0x0000001300228202 */ /* 0x000fe40000000f00 */
[----:B------:R-:W-:Y:S02]  /*3850*/  @!P0 MOV R31, R18 ;  /* 0x00000012001f8202 */ /* 0x000fe40000000f00 */
[----:B------:R-:W-:-:S02]  /*3860*/  CS2R R18, SRZ ;  /* 0x0000000000127805 */ /* 0x000fc4000001ff00 */
[----:B------:R-:W-:Y:S02]  /*3870*/  FSETP.GEU.AND P1, PT, |R21|, 9.9999999747524270788e-07, PT ;  /* 0x358637bd1500780b */ /* 0x000fe40003f2e200 */
[----:B------:R-:W-:Y:S02]  /*3880*/  @!P0 MOV R32, R17 ;  /* 0x0000001100208202 */ /* 0x000fe40000000f00 */
[----:B------:R-:W-:Y:S02]  /*3890*/  @!P0 MOV R0, R16 ;  /* 0x0000001000008202 */ /* 0x000fe40000000f00 */
[----:B------:R-:W-:Y:S02]  /*38a0*/  CS2R R16, SRZ ;  /* 0x0000000000107805 */ /* 0x000fe4000001ff00 */
[----:B------:R-:W-:Y:S02]  /*38b0*/  @!P0 MOV R12, R15 ;  /* 0x0000000f000c8202 */ /* 0x000fe40000000f00 */
[----:B------:R-:W-:-:S02]  /*38c0*/  @!P0 MOV R35, 0x3f3ae148 ;  /* 0x3f3ae14800238802 */ /* 0x000fc40000000f00 */
[----:B------:R-:W-:Y:S02]  /*38d0*/  @!P0 MOV R28, RZ ;  /* 0x000000ff001c8202 */ /* 0x000fe40000000f00 */
[----:B------:R-:W-:Y:S02]  /*38e0*/  @!P0 MOV R37, 0x3f666666 ;  /* 0x3f66666600258802 */ /* 0x000fe40000000f00 */
[----:B------:R-:W-:Y:S02]  /*38f0*/  @!P0 MOV R29, 0x1 ;  /* 0x00000001001d8802 */ /* 0x000fe40000000f00 */
[----:B------:R-:W-:Y:S02]  /*3900*/  PLOP3.LUT P0, PT, PT, PT, PT, 0x80, 0x8 ;  /* 0x000000000008781c */ /* 0x000fe40003f0f070 */
[----:B------:R-:W-:Y:S01]  /*3910*/  MOV R15, 0x7149f2ca ;  /* 0x7149f2ca000f7802 */ /* 0x000fe20000000f00 */
[----:B------:R-:W-:Y:S10]  /*3920*/  @!P1 BRA `(.L_x_101) ;  /* 0x0000000000709947 */ /* 0x000ff40003800000 */
[----:B------:R-:W0:Y:S01]  /*3930*/  MUFU.RCP R11, R21 ;  /* 0x00000015000b7308 */ /* 0x000e220000001000 */
[----:B------:R-:W-:Y:S01]  /*3940*/  FFMA R9, RZ, R5, -R6 ;  /* 0x00000005ff097223 */ /* 0x000fe20000000806 */
[----:B------:R-:W-:Y:S03]  /*3950*/  BSSY.RECONVERGENT B5, `(.L_x_102) ;  /* 0x000000e000057945 */ /* 0x000fe60003800200 */
[----:B------:R-:W-:-:S04]  /*3960*/  FFMA R9, RZ, R42, R9 ;  /* 0x0000002aff097223 */ /* 0x000fc80000000009 */
[----:B------:R-:W-:-:S04]  /*3970*/  FADD R10, R9, -5 ;  /* 0xc0a00000090a7421 */ /* 0x000fc80000000000 */
        /* <DEDUP_REMOVED lines=11> */
.L_x_103:
[----:B------:R-:W-:Y:S05]  /*3a30*/  BSYNC.RECONVERGENT B5 ;  /* 0x0000000000057941 */ /* 0x000fea0003800200 */
.L_x_102:
        /* <DEDUP_REMOVED lines=8> */
[----:B------:R-:W-:Y:S02]  /*3ac0*/  @!P1 MOV R15, R9 ;  /* 0x00000009000f9202 */ /* 0x000fe40000000f00 */
[----:B------:R-:W-:Y:S02]  /*3ad0*/  @!P1 FSEL R19, -R10, 1, !P2 ;  /* 0x3f8000000a139808 */ /* 0x000fe40005000100 */
[----:B------:R-:W-:-:S07]  /*3ae0*/  @!P1 FSEL R20, -RZ, RZ, P2 ;  /* 0x000000ffff149208 */ /* 0x000fce0001000100 */
.L_x_101:
[----:B------:R-:W-:Y:S05]  /*3af0*/  BSYNC.RECONVERGENT B4 ;  /* 0x0000000000047941 */ /* 0x000fea0003800200 */
.L_x_100:
[----:B------:R-:W-:Y:S01]  /*3b00*/  FFMA R13, RZ, R7, R8 ;  /* 0x00000007ff0d7223 */ /* 0x000fe20000000008 */
[----:B------:R-:W-:Y:S01]  /*3b10*/  @!P0 MOV R0, R16 ;  /* 0x0000001000008202 */ /* 0x000fe20000000f00 */
[----:B------:R-:W-:Y:S01]  /*3b20*/  BSSY.RECONVERGENT B4, `(.L_x_104) ;  /* 0x0000032000047945 */ /* 0x000fe20003800200 */
[----:B------:R-:W-:Y:S02]  /*3b30*/  HFMA2 R22, -RZ, RZ, 0, 0 ;  /* 0x00000000ff167431 */ /* 0x000fe400000001ff */
[----:B------:R-:W-:Y:S01]  /*3b40*/  FADD R23, R14, R13 ;  /* 0x0000000d0e177221 */ /* 0x000fe20000000000 */
[----:B------:R-:W-:Y:S01]  /*3b50*/  HFMA2 R16, -RZ, RZ, 10824, -13904 ;  /* 0x7149f2caff107431 */ /* 0x000fe200000001ff */
[----:B------:R-:W-:Y:S02]  /*3b60*/  @!P0 MOV R34, R19 ;  /* 0x0000001300228202 */ /* 0x000fe40000000f00 */
[----:B------:R-:W-:Y:S02]  /*3b70*/  @!P0 MOV R36, R20 ;  /* 0x0000001400248202 */ /* 0x000fe40000000f00 */
[----:B------:R-:W-:-:S02]  /*3b80*/  FSETP.GEU.AND P1, PT, |R23|, 9.9999999747524270788e-07, PT ;  /* 0x358637bd1700780b */ /* 0x000fc40003f2e200 */
[----:B------:R-:W-:Y:S02]  /*3b90*/  @!P0 MOV R33, R20 ;  /* 0x0000001400218202 */ /* 0x000fe40000000f00 */
[----:B------:R-:W-:Y:S02]  /*3ba0*/  CS2R R20, SRZ ;  /* 0x0000000000147805 */ /* 0x000fe4000001ff00 */
[----:B------:R-:W-:Y:S02]  /*3bb0*/  @!P0 MOV R31, R18 ;  /* 0x00000012001f8202 */ /* 0x000fe40000000f00 */
[----:B------:R-:W-:Y:S02]  /*3bc0*/  CS2R R18, SRZ ;  /* 0x0000000000127805 */ /* 0x000fe4000001ff00 */
[----:B------:R-:W-:Y:S02]  /*3bd0*/  @!P0 MOV R32, R17 ;  /* 0x0000001100208202 */ /* 0x000fe40000000f00 */
[----:B------:R-:W-:Y:S01]  /*3be0*/  @!P0 MOV R12, R15 ;  /* 0x0000000f000c8202 */ /* 0x000fe20000000f00 */
[----:B------:R-:W-:Y:S01]  /*3bf0*/  FMUL R15, RZ, R7 ;  /* 0x00000007ff0f7220 */ /* 0x000fe20000400000 */
[----:B------:R-:W-:-:S02]  /*3c00*/  @!P0 MOV R35, 0x3f3ae148 ;  /* 0x3f3ae14800238802 */ /* 0x000fc40000000f00 */
[----:B------:R-:W-:Y:S02]  /*3c10*/  @!P0 MOV R28, RZ ;  /* 0x000000ff001c8202 */ /* 0x000fe40000000f00 */
[----:B------:R-:W-:Y:S02]  /*3c20*/  @!P0 MOV R37, 0x3f666666 ;  /* 0x3f66666600258802 */ /* 0x000fe40000000f00 */
[----:B------:R-:W-:Y:S02]  /*3c30*/  @!P0 MOV R29, 0x1 ;  /* 0x00000001001d8802 */ /* 0x000fe40000000f00 */
[----:B------:R-:W-:Y:S02]  /*3c40*/  PLOP3.LUT P0, PT, PT, PT, PT, 0x80, 0x8 ;  /* 0x000000000008781c */ /* 0x000fe40003f0f070 */
[----:B------:R-:W-:Y:S01]  /*3c50*/  MOV R17, RZ ;  /* 0x000000ff00117202 */ /* 0x000fe20000000f00 */
[----:B------:R-:W-:Y:S10]  /*3c60*/  @!P1 BRA `(.L_x_105) ;  /* 0x0000000000749947 */ /* 0x000ff40003800000 */
[----:B------:R-:W0:Y:S01]  /*3c70*/  MUFU.RCP R11, R23 ;  /* 0x00000017000b7308 */ /* 0x000e220000001000 */
[----:B------:R-:W-:Y:S01]  /*3c80*/  FFMA R9, RZ, R6, R5 ;  /* 0x00000006ff097223 */ /* 0x000fe20000000005 */
[----:B------:R-:W-:Y:S03]  /*3c90*/  BSSY.RECONVERGENT B5, `(.L_x_106) ;  /* 0x000000e000057945 */ /* 0x000fe60003800200 */
[----:B------:R-:W-:-:S04]  /*3ca0*/  FFMA R9, RZ, R42, R9 ;  /* 0x0000002aff097223 */ /* 0x000fc80000000009 */
[----:B------:R-:W-:-:S04]  /*3cb0*/  FADD R10, R9, 2.5 ;  /* 0x40200000090a7421 */ /* 0x000fc80000000000 */
        /* <DEDUP_REMOVED lines=11> */
.L_x_107:
[----:B------:R-:W-:Y:S05]  /*3d70*/  BSYNC.RECONVERGENT B5 ;  /* 0x0000000000057941 */ /* 0x000fea0003800200 */
.L_x_106:
[----:B------:R-:W-:-:S04]  /*3d80*/  FSETP.GT.AND P1, PT, R9, R12, PT ;  /* 0x0000000c0900720b */ /* 0x000fc80003f24000 */
[----:B------:R-:W-:-:S13]  /*3d90*/  FSETP.LT.OR P1, PT, R9, 0.0010000000474974513054, P1 ;  /* 0x3a83126f0900780b */ /* 0x000fda0000f21400 */
[----:B------:R-:W-:Y:S01]  /*3da0*/  @!P1 FSETP.GEU.AND P2, PT, R14, -R13, PT ;  /* 0x8000000d0e00920b */ /* 0x000fe20003f4e000 */
[C---:B------:R-:W-:Y:S01]  /*3db0*/  @!P1 FFMA R17, R9.reuse, R8, R5 ;  /* 0x0000000809119223 */ /* 0x040fe20000000005 */
[----:B------:R-:W-:Y:S01]  /*3dc0*/  @!P1 MOV R10, 0x3f800000 ;  /* 0x3f800000000a9802 */ /* 0x000fe20000000f00 */
[C---:B------:R-:W-:Y:S01]  /*3dd0*/  @!P1 FFMA R18, R9.reuse, R7, R6 ;  /* 0x0000000709129223 */ /* 0x040fe20000000006 */
[----:B------:R-:W-:Y:S01]  /*3de0*/  @!P1 FSEL R21, -RZ, RZ, P2 ;  /* 0x000000ffff159208 */ /* 0x000fe20001000100 */
[----:B------:R-:W-:Y:S01]  /*3df0*/  @!P1 FFMA R19, R9, R45, R42 ;  /* 0x0000002d09139223 */ /* 0x000fe2000000002a */
[----:B------:R-:W-:Y:S02]  /*3e00*/  @!P1 PLOP3.LUT P0, PT, PT, PT, PT, 0x8, 0x80 ;  /* 0x000000000080981c */ /* 0x000fe40003f0e170 */
[----:B------:R-:W-:Y:S02]  /*3e10*/  @!P1 MOV R16, R9 ;  /* 0x0000000900109202 */ /* 0x000fe40000000f00 */
[----:B------:R-:W-:-:S02]  /*3e20*/  @!P1 FSEL R22, R10, -1, !P2 ;  /* 0xbf8000000a169808 */ /* 0x000fc40005000000 */
[----:B------:R-:W-:-:S07]  /*3e30*/  @!P1 MOV R20, R21 ;  /* 0x0000001500149202 */ /* 0x000fce0000000f00 */
.L_x_105:
[----:B------:R-:W-:Y:S05]  /*3e40*/  BSYNC.RECONVERGENT B4 ;  /* 0x0000000000047941 */ /* 0x000fea0003800200 */
.L_x_104:
[----:B------:R-:W-:Y:S01]  /*3e50*/  FFMA R13, RZ, R7, -R8 ;  /* 0x00000007ff0d7223 */ /* 0x000fe20000000808 */
[----:B------:R-:W-:Y:S01]  /*3e60*/  @!P0 IMAD.MOV.U32 R33, RZ, RZ, R22 ;  /* 0x000000ffff218224 */ /* 0x000fe200078e0016 */
[----:B------:R-:W-:Y:S01]  /*3e70*/  @!P0 MOV R12, R16 ;  /* 0x00000010000c8202 */ /* 0x000fe20000000f00 */
[----:B------:R-:W-:Y:S01]  /*3e80*/  BSSY.RECONVERGENT B4, `(.L_x_108) ;  /* 0x0000032000047945 */ /* 0x000fe20003800200 */
[----:B------:R-:W-:Y:S01]  /*3e90*/  FADD R23, R14, R13 ;  /* 0x0000000d0e177221 */ /* 0x000fe20000000000 */
[----:B------:R-:W-:Y:S01]  /*3ea0*/  HFMA2 R22, -RZ, RZ, 0, 0 ;  /* 0x00000000ff167431 */ /* 0x000fe200000001ff */
[----:B------:R-:W-:Y:S01]  /*3eb0*/  @!P0 MOV R36, R20 ;  /* 0x0000001400248202 */ /* 0x000fe20000000f00 */
[----:B------:R-:W-:Y:S01]  /*3ec0*/  HFMA2 R16, -RZ, RZ, 10824, -13904 ;  /* 0x7149f2caff107431 */ /* 0x000fe200000001ff */
[----:B------:R-:W-:Y:S02]  /*3ed0*/  @!P0 MOV R34, R21 ;  /* 0x0000001500228202 */ /* 0x000fe40000000f00 */
[----:B------:R-:W-:-:S02]  /*3ee0*/  CS2R R20, SRZ ;  /* 0x0000000000147805 */ /* 0x000fc4000001ff00 */
[----:B------:R-:W-:Y:S02]  /*3ef0*/  FSETP.GEU.AND P2, PT, |R23|, 9.9999999747524270788e-07, PT ;  /* 0x358637bd1700780b */ /* 0x000fe40003f4e200 */
[----:B------:R-:W-:Y:S02]  /*3f00*/  @!P0 MOV R31, R19 ;  /* 0x00000013001f8202 */ /* 0x000fe40000000f00 */
[----:B------:R-:W-:Y:S02]  /*3f10*/  @!P0 MOV R32, R18 ;  /* 0x0000001200208202 */ /* 0x000fe40000000f00 */
[----:B------:R-:W-:Y:S02]  /*3f20*/  CS2R R18, SRZ ;  /* 0x0000000000127805 */ /* 0x000fe4000001ff00 */
[----:B------:R-:W-:Y:S02]  /*3f30*/  @!P0 MOV R0, R17 ;  /* 0x0000001100008202 */ /* 0x000fe40000000f00 */
[----:B------:R-:W-:-:S02]  /*3f40*/  MOV R27, R35 ;  /* 0x00000023001b7202 */ /* 0x000fc40000000f00 */
[----:B------:R-:W-:Y:S02]  /*3f50*/  @!P0 MOV R28, RZ ;  /* 0x000000ff001c8202 */ /* 0x000fe40000000f00 */
[----:B------:R-:W-:Y:S02]  /*3f60*/  @!P0 MOV R37, 0x3f666666 ;  /* 0x3f66666600258802 */ /* 0x000fe40000000f00 */
[----:B------:R-:W-:Y:S02]  /*3f70*/  @!P0 MOV R29, 0x1 ;  /* 0x00000001001d8802 */ /* 0x000fe40000000f00 */
[----:B------:R-:W-:Y:S02]  /*3f80*/  PLOP3.LUT P1, PT, PT, PT, PT, 0x80, 0x8 ;  /* 0x000000000008781c */ /* 0x000fe40003f2f070 */
[----:B------:R-:W-:Y:S02]  /*3f90*/  MOV R17, RZ ;  /* 0x000000ff00117202 */ /* 0x000fe40000000f00 */
[----:B------:R-:W-:-:S02]  /*3fa0*/  @!P0 MOV R35, 0x3d4ccccd ;  /* 0x3d4ccccd00238802 */ /* 0x000fc40000000f00 */
[----:B------:R-:W-:Y:S01]  /*3fb0*/  @!P0 MOV R27, 0x3f266666 ;  /* 0x3f266666001b8802 */ /* 0x000fe20000000f00 */
[----:B------:R-:W-:Y:S06]  /*3fc0*/  @!P2 BRA `(.L_x_109) ;  /* 0x000000000074a947 */ /* 0x000fec0003800000 */
[----:B------:R-:W0:Y:S01]  /*3fd0*/  MUFU.RCP R11, R23 ;  /* 0x00000017000b7308 */ /* 0x000e220000001000 */
[----:B------:R-:W-:Y:S01]  /*3fe0*/  FFMA R9, RZ, R6, -R5 ;  /* 0x00000006ff097223 */ /* 0x000fe20000000805 */
        /* <DEDUP_REMOVED lines=14> */
.L_x_111:
[----:B------:R-:W-:Y:S05]  /*40d0*/  BSYNC.RECONVERGENT B5 ;  /* 0x0000000000057941 */ /* 0x000fea0003800200 */
.L_x_110:
        /* <DEDUP_REMOVED lines=10> */
[----:B------:R-:W-:-:S02]  /*4180*/  @!P0 FSEL R22, -R10, 1, !P2 ;  /* 0x3f8000000a168808 */ /* 0x000fc40005000100 */
[----:B------:R-:W-:-:S07]  /*4190*/  @!P0 MOV R20, R21 ;  /* 0x0000001500148202 */ /* 0x000fce0000000f00 */
.L_x_109:
[----:B------:R-:W-:Y:S05]  /*41a0*/  BSYNC.RECONVERGENT B4 ;  /* 0x0000000000047941 */ /* 0x000fea0003800200 */
.L_x_108:
[----:B------:R-:W-:Y:S01]  /*41b0*/  FFMA R14, RZ, R8, R15 ;  /* 0x00000008ff0e7223 */ /* 0x000fe2000000000f */
[----:B------:R-:W-:Y:S01]  /*41c0*/  @!P1 MOV R31, R19 ;  /* 0x00000013001f9202 */ /* 0x000fe20000000f00 */
[----:B------:R-:W-:Y:S01]  /*41d0*/  BSSY.RECONVERGENT B4, `(.L_x_112) ;  /* 0x0000032000047945 */ /* 0x000fe20003800200 */
[----:B------:R-:W-:Y:S01]  /*41e0*/  @!P1 MOV R32, R18 ;  /* 0x0000001200209202 */ /* 0x000fe20000000f00 */
[----:B------:R-:W-:Y:S01]  /*41f0*/  FADD R19, R14, R45 ;  /* 0x0000002d0e137221 */ /* 0x000fe20000000000 */
[----:B------:R-:W-:Y:S01]  /*4200*/  HFMA2 R18, -RZ, RZ, 0, 0 ;  /* 0x00000000ff127431 */ /* 0x000fe200000001ff */
[----:B------:R-:W-:Y:S01]  /*4210*/  @!P1 MOV R0, R17 ;  /* 0x0000001100009202 */ /* 0x000fe20000000f00 */
[----:B------:R-:W-:Y:S01]  /*4220*/  HFMA2 R13, -RZ, RZ, 0, 0 ;  /* 0x00000000ff0d7431 */ /* 0x000fe200000001ff */
[----:B------:R-:W-:Y:S02]  /*4230*/  @!P1 MOV R12, R16 ;  /* 0x00000010000c9202 */ /* 0x000fe40000000f00 */
[----:B------:R-:W-:-:S02]  /*4240*/  CS2R R16, SRZ ;  /* 0x0000000000107805 */ /* 0x000fc4000001ff00 */
[----:B------:R-:W-:Y:S02]  /*4250*/  FSETP.GEU.AND P2, PT, |R19|, 9.9999999747524270788e-07, PT ;  /* 0x358637bd1300780b */ /* 0x000fe40003f4e200 */
[----:B------:R-:W-:Y:S02]  /*4260*/  MOV R38, R35 ;  /* 0x0000002300267202 */ /* 0x000fe40000000f00 */
[----:B------:R-:W-:Y:S02]  /*4270*/  @!P1 MOV R36, R20 ;  /* 0x0000001400249202 */ /* 0x000fe40000000f00 */
[----:B------:R-:W-:Y:S02]  /*4280*/  @!P1 MOV R34, R21 ;  /* 0x0000001500229202 */ /* 0x000fe40000000f00 */
[----:B------:R-:W-:Y:S02]  /*4290*/  @!P1 MOV R33, R22 ;  /* 0x0000001600219202 */ /* 0x000fe40000000f00 */
[----:B------:R-:W-:-:S02]  /*42a0*/  @!P1 MOV R27, 0x3df5c28f ;  /* 0x3df5c28f001b9802 */ /* 0x000fc40000000f00 */
        /* <DEDUP_REMOVED lines=9> */
[----:B------:R-:W-:Y:S01]  /*4340*/  FMUL R10, RZ, R6 ;  /* 0x00000006ff0a7220 */ /* 0x000fe20000400000 */
[----:B------:R-:W-:Y:S03]  /*4350*/  BSSY.RECONVERGENT B5, `(.L_x_114) ;  /* 0x000000f000057945 */ /* 0x000fe60003800200 */
[----:B------:R-:W-:-:S04]  /*4360*/  FFMA R9, RZ, R5, R10 ;  /* 0x00000005ff097223 */ /* 0x000fc8000000000a */
[----:B------:R-:W-:-:S04]  /*4370*/  FADD R9, R9, R42 ;  /* 0x0000002a09097221 */ /* 0x000fc80000000000 */
[----:B------:R-:W-:-:S04]  /*4380*/  FADD R10, R9, 5 ;  /* 0x40a00000090a7421 */ /* 0x000fc80000000000 */
        /* <DEDUP_REMOVED lines=11> */
.L_x_115:
[----:B------:R-:W-:Y:S05]  /*4440*/  BSYNC.RECONVERGENT B5 ;  /* 0x0000000000057941 */ /* 0x000fea0003800200 */
.L_x_114:
        /* <DEDUP_REMOVED lines=8> */
[----:B------:R-:W-:Y:S02]  /*44d0*/  @!P1 FSEL R17, R10, -1, !P2 ;  /* 0xbf8000000a119808 */ /* 0x000fe40005000000 */
[----:B------:R-:W-:-:S09]  /*44e0*/  @!P1 FSEL R18, -RZ, RZ, P2 ;  /* 0x000000ffff129208 */ /* 0x000fd20001000100 */
.L_x_113:
[----:B------:R-:W-:Y:S05]  /*44f0*/  BSYNC.RECONVERGENT B4 ;  /* 0x0000000000047941 */ /* 0x000fea0003800200 */
.L_x_112:
[----:B------:R-:W-:Y:S05]  /*4500*/  @P0 BRA `(.L_x_51) ;  /* 0x0000002000700947 */ /* 0x000fea0003800000 */
[----:B------:R-:W-:Y:S02]  /*4510*/  HFMA2 R35, -RZ, RZ, 1.806640625, -676 ;  /* 0x3f3ae148ff237431 */ /* 0x000fe400000001ff */
[----:B------:R-:W-:Y:S02]  /*4520*/  IMAD.MOV.U32 R36, RZ, RZ, R17 ;  /* 0x000000ffff247224 */ /* 0x000fe400078e0011 */
[----:B------:R-:W-:Y:S01]  /*4530*/  HFMA2 R37, -RZ, RZ, 1.849609375, 1638 ;  /* 0x3f666666ff257431 */ /* 0x000fe200000001ff */
[----:B------:R-:W-:Y:S01]  /*4540*/  MOV R31, R16 ;  /* 0x00000010001f7202 */ /* 0x000fe20000000f00 */
[----:B------:R-:W-:Y:S01]  /*4550*/  HFMA2 R38, -RZ, RZ, 1.806640625, -676 ;  /* 0x3f3ae148ff267431 */ /* 0x000fe200000001ff */
[----:B------:R-:W-:Y:S02]  /*4560*/  MOV R32, R15 ;  /* 0x0000000f00207202 */ /* 0x000fe40000000f00 */
[----:B------:R-:W-:Y:S02]  /*4570*/  MOV R0, R13 ;  /* 0x0000000d00007202 */ /* 0x000fe40000000f00 */
[----:B------:R-:W-:-:S02]  /*4580*/  MOV R34, R18 ;  /* 0x0000001200227202 */ /* 0x000fc40000000f00 */
[----:B------:R-:W-:Y:S02]  /*4590*/  MOV R33, R18 ;  /* 0x0000001200217202 */ /* 0x000fe40000000f00 */
[----:B------:R-:W-:Y:S02]  /*45a0*/  MOV R28, RZ ;  /* 0x000000ff001c7202 */ /* 0x000fe40000000f00 */
[----:B------:R-:W-:Y:S02]  /*45b0*/  MOV R29, 0x1 ;  /* 0x00000001001d7802 */ /* 0x000fe40000000f00 */
[----:B------:R-:W-:Y:S01]  /*45c0*/  MOV R27, 0x3f3ae148 ;  /* 0x3f3ae148001b7802 */ /* 0x000fe20000000f00 */
[----:B------:R-:W-:Y:S06]  /*45d0*/  BRA `(.L_x_51) ;  /* 0x00000020003c7947 */ /* 0x000fec0003800000 */
.L_x_18:
[----:B------:R-:W-:Y:S01]  /*45e0*/  FADD R12, R6, -1 ;  /* 0xbf800000060c7421 */ /* 0x000fe20000000000 */
[----:B------:R-:W-:Y:S01]  /*45f0*/  FADD R10, R42, 3.5 ;  /* 0x406000002a0a7421 */ /* 0x000fe20000000000 */
[----:B------:R-:W-:Y:S01]  /*4600*/  FMUL R11, R7, R7 ;  /* 0x00000007070b7220 */ /* 0x000fe20000400000 */
[----:B------:R-:W-:Y:S01]  /*4610*/  BSSY.RECONVERGENT B4, `(.L_x_116) ;  /* 0x0000095000047945 */ /* 0x000fe20003800200 */
[----:B------:R-:W-:Y:S01]  /*4620*/  FMUL R16, R12, R12 ;  /* 0x0000000c0c107220 */ /* 0x000fe20000400000 */
[----:B------:R-:W-:-:S03]  /*4630*/  HFMA2 R29, -RZ, RZ, 0, 0 ;  /* 0x00000000ff1d7431 */ /* 0x000fc600000001ff */
[C---:B------:R-:W-:Y:S01]  /*4640*/  FFMA R9, R5.reuse, R5, R16 ;  /* 0x0000000505097223 */ /* 0x040fe20000000010 */
[----:B------:R-:W-:Y:S01]  /*4650*/  FMUL R16, R12, R7 ;  /* 0x000000070c107220 */ /* 0x000fe20000400000 */
[----:B------:R-:W-:Y:S02]  /*4660*/  FFMA R12, R8, R8, R11 ;  /* 0x00000008080c7223 */ /* 0x000fe4000000000b */
[C---:B------:R-:W-:Y:S01]  /*4670*/  FFMA R9, R10.reuse, R10, R9 ;  /* 0x0000000a0a097223 */ /* 0x040fe20000000009 */
[----:B------:R-:W-:Y:S01]  /*4680*/  FFMA R13, R5, R8, R16 ;  /* 0x00000008050d7223 */ /* 0x000fe20000000010 */
[-C--:B------:R-:W-:Y:S02]  /*4690*/  FFMA R12, R45, R45.reuse, R12 ;  /* 0x0000002d2d0c7223 */ /* 0x080fe4000000000c */
[----:B------:R-:W-:Y:S01]  /*46a0*/  FADD R9, R9, -1 ;  /* 0xbf80000009097421 */ /* 0x000fe20000000000 */
[----:B------:R-:W-:-:S03]  /*46b0*/  FFMA R13, R10, R45, R13 ;  /* 0x0000002d0a0d7223 */ /* 0x000fc6000000000d */
        /* <DEDUP_REMOVED lines=13> */
.L_x_119:
[----:B-1----:R-:W-:Y:S01]  /*4790*/  FMUL.FTZ R16, R9, R10 ;  /* 0x0000000a09107220 */ /* 0x002fe20000410000 */
[----:B------:R-:W-:-:S03]  /*47a0*/  FMUL.FTZ R10, R10, 0.5 ;  /* 0x3f0000000a0a7820 */ /* 0x000fc60000410000 */
[----:B------:R-:W-:-:S04]  /*47b0*/  FFMA R9, -R16, R16, R9 ;  /* 0x0000001010097223 */ /* 0x000fc80000000109 */
[----:B------:R-:W-:-:S07]  /*47c0*/  FFMA R16, R9, R10, R16 ;  /* 0x0000000a09107223 */ /* 0x000fce0000000010 */
.L_x_120:
[----:B------:R-:W-:Y:S05]  /*47d0*/  BSYNC.RECONVERGENT B0 ;  /* 0x0000000000007941 */ /* 0x000fea0003800200 */
.L_x_118:
        /* <DEDUP_REMOVED lines=13> */
.L_x_122:
[----:B------:R-:W-:Y:S05]  /*48b0*/  BSYNC.RECONVERGENT B5 ;  /* 0x0000000000057941 */ /* 0x000fea0003800200 */
.L_x_121:
        /* <DEDUP_REMOVED lines=19> */
.L_x_126:
[----:B------:R-:W-:Y:S05]  /*49f0*/  BSYNC.RECONVERGENT B6 ;  /* 0x0000000000067941 */ /* 0x000fea0003800200 */
.L_x_125:
[----:B------:R-:W-:-:S04]  /*4a00*/  FSETP.GT.AND P0, PT, R9, 1.00000001504746621988e+30, PT ;  /* 0x7149f2ca0900780b */ /* 0x000fc80003f04000 */
[----:B------:R-:W-:-:S13]  /*4a10*/  FSETP.LT.OR P0, PT, R9, 0.0010000000474974513054, P0 ;  /* 0x3a83126f0900780b */ /* 0x000fda0000701400 */
[----:B------:R-:W-:Y:S05]  /*4a20*/  @P0 BREAK.RELIABLE B5 ;  /* 0x0000000000050942 */ /* 0x000fea0003800100 */
[----:B------:R-:W-:Y:S05]  /*4a30*/  @P0 BRA `(.L_x_117) ;  /* 0x0000000400480947 */ /* 0x000fea0003800000 */
[----:B------:R-:W-:-:S07]  /*4a40*/  MOV R15, R9 ;  /* 0x00000009000f7202 */ /* 0x000fce0000000f00 */
.L_x_124:
[----:B------:R-:W-:Y:S05]  /*4a50*/  BSYNC.RELIABLE B5 ;  /* 0x0000000000057941 */ /* 0x000fea0003800100 */
.L_x_123:
[C---:B------:R-:W-:Y:S01]  /*4a60*/  FFMA R32, R15.reuse, R7, R6 ;  /* 0x000000070f207223 */ /* 0x040fe20000000006 */
[C---:B------:R-:W-:Y:S01]  /*4a70*/  FFMA R0, R15.reuse, R8, R5 ;  /* 0x000000080f007223 */ /* 0x040fe20000000005 */
[----:B------:R-:W-:Y:S01]  /*4a80*/  FFMA R31, R15, R45, R42 ;  /* 0x0000002d0f1f7223 */ /* 0x000fe2000000002a */
[----:B------:R-:W-:Y:S01]  /*4a90*/  BSSY.RECONVERGENT B0, `(.L_x_127) ;  /* 0x0000013000007945 */ /* 0x000fe20003800200 */
[----:B------:R-:W-:Y:S02]  /*4aa0*/  FADD R14, R32, -1 ;  /* 0xbf800000200e7421 */ /* 0x000fe40000000000 */
        /* <DEDUP_REMOVED lines=13> */
.L_x_128:
[----:B------:R-:W-:Y:S01]  /*4b80*/  FMUL.FTZ R17, R10, R9 ;  /* 0x000000090a117220 */ /* 0x000fe20000410000 */
[----:B------:R-:W-:-:S03]  /*4b90*/  FMUL.FTZ R9, R9, 0.5 ;  /* 0x3f00000009097820 */ /* 0x000fc60000410000 */
[----:B------:R-:W-:-:S04]  /*4ba0*/  FFMA R10, -R17, R17, R10 ;  /* 0x00000011110a7223 */ /* 0x000fc8000000010a */
[----:B------:R-:W-:-:S07]  /*4bb0*/  FFMA R17, R10, R9, R17 ;  /* 0x000000090a117223 */ /* 0x000fce0000000011 */
.L_x_129:
[----:B------:R-:W-:Y:S05]  /*4bc0*/  BSYNC.RECONVERGENT B0 ;  /* 0x0000000000007941 */ /* 0x000fea0003800200 */
.L_x_127:
        /* <DEDUP_REMOVED lines=19> */
.L_x_133:
[----:B------:R-:W-:Y:S05]  /*4d00*/  BSYNC.RECONVERGENT B6 ;  /* 0x0000000000067941 */ /* 0x000fea0003800200 */
.L_x_132:
        /* <DEDUP_REMOVED lines=15> */
.L_x_135:
[----:B------:R-:W-:Y:S05]  /*4e00*/  BSYNC.RECONVERGENT B6 ;  /* 0x0000000000067941 */ /* 0x000fea0003800200 */
.L_x_134:
        /* <DEDUP_REMOVED lines=13> */
.L_x_137:
[----:B------:R-:W-:Y:S05]  /*4ee0*/  BSYNC.RECONVERGENT B6 ;  /* 0x0000000000067941 */ /* 0x000fea0003800200 */
.L_x_136:
[----:B------:R-:W-:-:S07]  /*4ef0*/  MOV R36, R9 ;  /* 0x0000000900247202 */ /* 0x000fce0000000f00 */
.L_x_131:
[----:B------:R-:W-:Y:S05]  /*4f00*/  BSYNC.RECONVERGENT B5 ;  /* 0x0000000000057941 */ /* 0x000fea0003800200 */
.L_x_130:
[----:B------:R-:W-:Y:S01]  /*4f10*/  HFMA2 R38, -RZ, RZ, 1.6494140625, -0.002735137939453125 ;  /* 0x3e99999aff267431 */ /* 0x000fe200000001ff */
[----:B------:R-:W-:Y:S01]  /*4f20*/  MOV R14, R15 ;  /* 0x0000000f000e7202 */ /* 0x000fe20000000f00 */
[----:B------:R-:W-:Y:S02]  /*4f30*/  HFMA2 R29, -RZ, RZ, 0, 5.9604644775390625e-08 ;  /* 0x00000001ff1d7431 */ /* 0x000fe400000001ff */
[----:B------:R-:W-:Y:S01]  /*4f40*/  IMAD.MOV.U32 R35, RZ, RZ, 0x3e4ccccd ;  /* 0x3e4ccccdff237424 */ /* 0x000fe200078e00ff */
[----:B------:R-:W-:-:S07]  /*4f50*/  MOV R37, 0x3f4ccccd ;  /* 0x3f4ccccd00257802 */ /* 0x000fce0000000f00 */
.L_x_117:
[----:B------:R-:W-:Y:S05]  /*4f60*/  BSYNC.RECONVERGENT B4 ;  /* 0x0000000000047941 */ /* 0x000fea0003800200 */
.L_x_116:
[----:B------:R-:W-:Y:S01]  /*4f70*/  FADD R10, R6, -0.89999997615814208984 ;  /* 0xbf666666060a7421 */ /* 0x000fe20000000000 */
[----:B------:R-:W-:Y:S01]  /*4f80*/  FADD R9, R5, 1.7999999523162841797 ;  /* 0x3fe6666605097421 */ /* 0x000fe20000000000 */
[----:B------:R-:W-:Y:S01]  /*4f90*/  FADD R16, R42, 2.4000000953674316406 ;  /* 0x4019999a2a107421 */ /* 0x000fe20000000000 */
[----:B------:R-:W-:Y:S01]  /*4fa0*/  BSSY.RECONVERGENT B4, `(.L_x_138) ;  /* 0x0000096000047945 */ /* 0x000fe20003800200 */
[C---:B------:R-:W-:Y:S01]  /*4fb0*/  FMUL R18, R10.reuse, R10 ;  /* 0x0000000a0a127220 */ /* 0x040fe20000400000 */
[----:B------:R-:W-:Y:S01]  /*4fc0*/  FMUL R11, R10, R7 ;  /* 0x000000070a0b7220 */ /* 0x000fe20000400000 */
[----:B------:R-:W-:Y:S02]  /*4fd0*/  MOV R27, R37 ;  /* 0x00000025001b7202 */ /* 0x000fe40000000f00 */
[C---:B------:R-:W-:Y:S01]  /*4fe0*/  FFMA R13, R9.reuse, R9, R18 ;  /* 0x00000009090d7223 */ /* 0x040fe20000000012 */
[----:B------:R-:W-:-:S03]  /*4ff0*/  FFMA R10, R9, R8, R11 ;  /* 0x00000008090a7223 */ /* 0x000fc6000000000b */
[----:B------:R-:W-:-:S04]  /*5000*/  FFMA R13, R16, R16, R13 ;  /* 0x00000010100d7223 */ /* 0x000fc8000000000d */
[----:B------:R-:W-:Y:S01]  /*5010*/  FADD R9, R13, -0.80999994277954101562 ;  /* 0xbf4f5c280d097421 */ /* 0x000fe20000000000 */
        /* <DEDUP_REMOVED lines=14> */
.L_x_141:
[----:B-1----:R-:W-:Y:S01]  /*5100*/  FMUL.FTZ R16, R9, R10 ;  /* 0x0000000a09107220 */ /* 0x002fe20000410000 */
[----:B------:R-:W-:-:S03]  /*5110*/  FMUL.FTZ R10, R10, 0.5 ;  /* 0x3f0000000a0a7820 */ /* 0x000fc60000410000 */
[----:B------:R-:W-:-:S04]  /*5120*/  FFMA R9, -R16, R16, R9 ;  /* 0x0000001010097223 */ /* 0x000fc80000000109 */
[----:B------:R-:W-:-:S07]  /*5130*/  FFMA R16, R9, R10, R16 ;  /* 0x0000000a09107223 */ /* 0x000fce0000000010 */
.L_x_142:
[----:B------:R-:W-:Y:S05]  /*5140*/  BSYNC.RECONVERGENT B0 ;  /* 0x0000000000007941 */ /* 0x000fea0003800200 */
.L_x_140:
        /* <DEDUP_REMOVED lines=14> */
.L_x_144:
[----:B------:R-:W-:Y:S05]  /*5230*/  BSYNC.RECONVERGENT B5 ;  /* 0x0000000000057941 */ /* 0x000fea0003800200 */
.L_x_143:
        /* <DEDUP_REMOVED lines=19> */
.L_x_148:
[----:B------:R-:W-:Y:S05]  /*5370*/  BSYNC.RECONVERGENT B6 ;  /* 0x0000000000067941 */ /* 0x000fea0003800200 */
.L_x_147:
[C---:B------:R-:W-:Y:S02]  /*5380*/  FSETP.GT.AND P0, PT, R9.reuse, R14, PT ;  /* 0x0000000e0900720b */ /* 0x040fe40003f04000 */
[----:B------:R-:W-:Y:S02]  /*5390*/  MOV R27, R37 ;  /* 0x00000025001b7202 */ /* 0x000fe40000000f00 */
[----:B------:R-:W-:-:S13]  /*53a0*/  FSETP.LT.OR P0, PT, R9, 0.0010000000474974513054, P0 ;  /* 0x3a83126f0900780b */ /* 0x000fda0000701400 */
[----:B------:R-:W-:Y:S05]  /*53b0*/  @P0 BREAK.RELIABLE B5 ;  /* 0x0000000000050942 */ /* 0x000fea0003800100 */
[----:B------:R-:W-:Y:S05]  /*53c0*/  @P0 BRA `(.L_x_139) ;  /* 0x00000004004c0947 */ /* 0x000fea0003800000 */
[----:B------:R-:W-:-:S07]  /*53d0*/  MOV R15, R9 ;  /* 0x00000009000f7202 */ /* 0x000fce0000000f00 */
.L_x_146:
[----:B------:R-:W-:Y:S05]  /*53e0*/  BSYNC.RELIABLE B5 ;  /* 0x0000000000057941 */ /* 0x000fea0003800100 */
.L_x_145:
[C---:B------:R-:W-:Y:S01]  /*53f0*/  FFMA R32, R15.reuse, R7, R6 ;  /* 0x000000070f207223 */ /* 0x040fe20000000006 */
[C---:B------:R-:W-:Y:S01]  /*5400*/  FFMA R0, R15.reuse, R8, R5 ;  /* 0x000000080f007223 */ /* 0x040fe20000000005 */
[----:B------:R-:W-:Y:S01]  /*5410*/  FFMA R31, R15, R45, R42 ;  /* 0x0000002d0f1f7223 */ /* 0x000fe2000000002a */
[----:B------:R-:W-:Y:S01]  /*5420*/  BSSY.RECONVERGENT B0, `(.L_x_149) ;  /* 0x0000013000007945 */ /* 0x000fe20003800200 */
[----:B------:R-:W-:Y:S01]  /*5430*/  FADD R14, R32, -0.89999997615814208984 ;  /* 0xbf666666200e7421 */ /* 0x000fe20000000000 */
[----:B------:R-:W-:Y:S01]  /*5440*/  FADD R17, R0, 1.7999999523162841797 ;  /* 0x3fe6666600117421 */ /* 0x000fe20000000000 */
[----:B------:R-:W-:Y:S02]  /*5450*/  FADD R13, R31, 2.4000000953674316406 ;  /* 0x4019999a1f0d7421 */ /* 0x000fe40000000000 */
        /* <DEDUP_REMOVED lines=11> */
.L_x_150:
[----:B------:R-:W-:Y:S01]  /*5510*/  FMUL.FTZ R16, R9, R10 ;  /* 0x0000000a09107220 */ /* 0x000fe20000410000 */
[----:B------:R-:W-:-:S03]  /*5520*/  FMUL.FTZ R10, R10, 0.5 ;  /* 0x3f0000000a0a7820 */ /* 0x000fc60000410000 */
[----:B------:R-:W-:-:S04]  /*5530*/  FFMA R9, -R16, R16, R9 ;  /* 0x0000001010097223 */ /* 0x000fc80000000109 */
[----:B------:R-:W-:-:S07]  /*5540*/  FFMA R16, R9, R10, R16 ;  /* 0x0000000a09107223 */ /* 0x000fce0000000010 */
.L_x_151:
[----:B------:R-:W-:Y:S05]  /*5550*/  BSYNC.RECONVERGENT B0 ;  /* 0x0000000000007941 */ /* 0x000fea0003800200 */
.L_x_149:
        /* <DEDUP_REMOVED lines=19> */
.L_x_155:
[----:B------:R-:W-:Y:S05]  /*5690*/  BSYNC.RECONVERGENT B6 ;  /* 0x0000000000067941 */ /* 0x000fea0003800200 */
.L_x_154:
        /* <DEDUP_REMOVED lines=15> */
.L_x_157:
[----:B------:R-:W-:Y:S05]  /*5790*/  BSYNC.RECONVERGENT B6 ;  /* 0x0000000000067941 */ /* 0x000fea0003800200 */
.L_x_156:
        /* <DEDUP_REMOVED lines=13> */
.L_x_159:
[----:B------:R-:W-:Y:S05]  /*5870*/  BSYNC.RECONVERGENT B6 ;  /* 0x0000000000067941 */ /* 0x000fea0003800200 */
.L_x_158:
[----:B------:R-:W-:-:S07]  /*5880*/  MOV R36, R9 ;  /* 0x0000000900247202 */ /* 0x000fce0000000f00 */
.L_x_153:
[----:B------:R-:W-:Y:S05]  /*5890*/  BSYNC.RECONVERGENT B5 ;  /* 0x0000000000057941 */ /* 0x000fea0003800200 */
.L_x_152:
[----:B------:R-:W-:Y:S01]  /*58a0*/  HFMA2 R27, -RZ, RZ, 1.57421875, -19.203125 ;  /* 0x3e4ccccdff1b7431 */ /* 0x000fe200000001ff */
[----:B------:R-:W-:Y:S01]  /*58b0*/  MOV R14, R15 ;  /* 0x0000000f000e7202 */ /* 0x000fe20000000f00 */
[----:B------:R-:W-:Y:S01]  /*58c0*/  HFMA2 R35, -RZ, RZ, 1.849609375, 1638 ;  /* 0x3f666666ff237431 */ /* 0x000fe200000001ff */
[----:B------:R-:W-:Y:S01]  /*58d0*/  MOV R38, 0x3f333333 ;  /* 0x3f33333300267802 */ /* 0x000fe20000000f00 */
[----:B------:R-:W-:Y:S01]  /*58e0*/  HFMA2 R29, -RZ, RZ, 0, 5.9604644775390625e-08 ;  /* 0x00000001ff1d7431 */ /* 0x000fe200000001ff */
[----:B------:R-:W-:-:S07]  /*58f0*/  MOV R37, 0x3f19999a ;  /* 0x3f19999a00257802 */ /* 0x000fce0000000f00 */
.L_x_139:
[----:B------:R-:W-:Y:S05]  /*5900*/  BSYNC.RECONVERGENT B4 ;  /* 0x0000000000047941 */ /* 0x000fea0003800200 */
.L_x_138:
[----:B------:R-:W-:Y:S01]  /*5910*/  FADD R10, R6, -0.80000001192092895508 ;  /* 0xbf4ccccd060a7421 */ /* 0x000fe20000000000 */
[----:B------:R-:W-:Y:S01]  /*5920*/  FADD R9, R5, -1.7000000476837158203 ;  /* 0xbfd9999a05097421 */ /* 0x000fe20000000000 */
[----:B------:R-:W-:Y:S01]  /*5930*/  FADD R13, R42, 2 ;  /* 0x400000002a0d7421 */ /* 0x000fe20000000000 */
        /* <DEDUP_REMOVED lines=8> */
[----:B------:R-:W-:-:S04]  /*59c0*/  FADD R9, R16, -0.6400000452995300293 ;  /* 0xbf23d70b10097421 */ /* 0x000fc80000000000 */
        /* <DEDUP_REMOVED lines=13> */
.L_x_163:
[----:B-1----:R-:W-:Y:S01]  /*5aa0*/  FMUL.FTZ R16, R9, R10 ;  /* 0x0000000a09107220 */ /* 0x002fe20000410000 */
[----:B------:R-:W-:-:S03]  /*5ab0*/  FMUL.FTZ R10, R10, 0.5 ;  /* 0x3f0000000a0a7820 */ /* 0x000fc60000410000 */
[----:B------:R-:W-:-:S04]  /*5ac0*/  FFMA R9, -R16, R16, R9 ;  /* 0x0000001010097223 */ /* 0x000fc80000000109 */
[----:B------:R-:W-:-:S07]  /*5ad0*/  FFMA R16, R9, R10, R16 ;  /* 0x0000000a09107223 */ /* 0x000fce0000000010 */
.L_x_164:
[----:B------:R-:W-:Y:S05]  /*5ae0*/  BSYNC.RECONVERGENT B0 ;  /* 0x0000000000007941 */ /* 0x000fea0003800200 */
.L_x_162:
        /* <DEDUP_REMOVED lines=14> */
.L_x_166:
[----:B------:R-:W-:Y:S05]  /*5bd0*/  BSYNC.RECONVERGENT B5 ;  /* 0x0000000000057941 */ /* 0x000fea0003800200 */
.L_x_165:
[C---:B------:R-:W-:Y:S01]  /*5be0*/  FSETP.GT.AND P0, PT, R9.reuse, R14, PT ;  /* 0x0000000e0900720b */ /* 0x040fe20003f04000 */
[----:B------:R-:W-:Y:S01]  /*5bf0*/  BSSY.RELIABLE B5, `(.L_x_167) ;  /* 0x0000018000057945 */ /* 0x000fe20003800100 */
[----:B------:R-:W-:Y:S01]  /*5c00*/  FSETP.GEU.AND P1, PT, R9, 0.0010000000474974513054, PT ;  /* 0x3a83126f0900780b */ /* 0x000fe20003f2e000 */
[----:B------:R-:W-:-:S12]  /*5c10*/  IMAD.MOV.U32 R15, RZ, RZ, R9 ;  /* 0x000000ffff0f7224 */ /* 0x000fd800078e0009 */
        /* <DEDUP_REMOVED lines=15> */
.L_x_170:
[----:B------:R-:W-:Y:S05]  /*5d10*/  BSYNC.RECONVERGENT B6 ;  /* 0x0000000000067941 */ /* 0x000fea0003800200 */
.L_x_169:
[----:B------:R-:W-:-:S04]  /*5d20*/  FSETP.GT.AND P0, PT, R9, R14, PT ;  /* 0x0000000e0900720b */ /* 0x000fc80003f04000 */
[----:B------:R-:W-:-:S13]  /*5d30*/  FSETP.LT.OR P0, PT, R9, 0.0010000000474974513054, P0 ;  /* 0x3a83126f0900780b */ /* 0x000fda0000701400 */
[----:B------:R-:W-:Y:S05]  /*5d40*/  @P0 BREAK.RELIABLE B5 ;  /* 0x0000000000050942 */ /* 0x000fea0003800100 */
[----:B------:R-:W-:Y:S05]  /*5d50*/  @P0 BRA `(.L_x_161) ;  /* 0x0000000400500947 */ /* 0x000fea0003800000 */
[----:B------:R-:W-:-:S07]  /*5d60*/  MOV R15, R9 ;  /* 0x00000009000f7202 */ /* 0x000fce0000000f00 */
.L_x_168:
[----:B------:R-:W-:Y:S05]  /*5d70*/  BSYNC.RELIABLE B5 ;  /* 0x0000000000057941 */ /* 0x000fea0003800100 */
.L_x_167:
[C---:B------:R-:W-:Y:S01]  /*5d80*/  FFMA R32, R15.reuse, R7, R6 ;  /* 0x000000070f207223 */ /* 0x040fe20000000006 */
[C---:B------:R-:W-:Y:S01]  /*5d90*/  FFMA R0, R15.reuse, R8, R5 ;  /* 0x000000080f007223 */ /* 0x040fe20000000005 */
[----:B------:R-:W-:Y:S01]  /*5da0*/  FFMA R31, R15, R45, R42 ;  /* 0x0000002d0f1f7223 */ /* 0x000fe2000000002a */
[----:B------:R-:W-:Y:S01]  /*5db0*/  BSSY.RECONVERGENT B0, `(.L_x_171) ;  /* 0x0000013000007945 */ /* 0x000fe20003800200 */
[----:B------:R-:W-:Y:S01]  /*5dc0*/  FADD R13, R32, -0.80000001192092895508 ;  /* 0xbf4ccccd200d7421 */ /* 0x000fe20000000000 */
[----:B------:R-:W-:Y:S01]  /*5dd0*/  FADD R17, R0, -1.7000000476837158203 ;  /* 0xbfd9999a00117421 */ /* 0x000fe20000000000 */
        /* <DEDUP_REMOVED lines=12> */
.L_x_172:
[----:B------:R-:W-:Y:S01]  /*5ea0*/  FMUL.FTZ R14, R9, R10 ;  /* 0x0000000a090e7220 */ /* 0x000fe20000410000 */
[----:B------:R-:W-:-:S03]  /*5eb0*/  FMUL.FTZ R10, R10, 0.5 ;  /* 0x3f0000000a0a7820 */ /* 0x000fc60000410000 */
[----:B------:R-:W-:-:S04]  /*5ec0*/  FFMA R9, -R14, R14, R9 ;  /* 0x0000000e0e097223 */ /* 0x000fc80000000109 */
[----:B------:R-:W-:-:S07]  /*5ed0*/  FFMA R14, R9, R10, R14 ;  /* 0x0000000a090e7223 */ /* 0x000fce000000000e */
.L_x_173:
[----:B------:R-:W-:Y:S05]  /*5ee0*/  BSYNC.RECONVERGENT B0 ;  /* 0x0000000000007941 */ /* 0x000fea0003800200 */
.L_x_171:
        /* <DEDUP_REMOVED lines=19> */
.L_x_177:
[----:B------:R-:W-:Y:S05]  /*6020*/  BSYNC.RECONVERGENT B6 ;  /* 0x0000000000067941 */ /* 0x000fea0003800200 */
.L_x_176:
        /* <DEDUP_REMOVED lines=15> */
.L_x_179:
[----:B------:R-:W-:Y:S05]  /*6120*/  BSYNC.RECONVERGENT B6 ;  /* 0x0000000000067941 */ /* 0x000fea0003800200 */
.L_x_178:
        /* <DEDUP_REMOVED lines=13> */
.L_x_181:
[----:B------:R-:W-:Y:S05]  /*6200*/  BSYNC.RECONVERGENT B6 ;  /* 0x0000000000067941 */ /* 0x000fea0003800200 */
.L_x_180:
[----:B------:R-:W-:-:S07]  /*6210*/  MOV R36, R9 ;  /* 0x0000000900247202 */ /* 0x000fce0000000f00 */
.L_x_175:
[----:B------:R-:W-:Y:S05]  /*6220*/  BSYNC.RECONVERGENT B5 ;  /* 0x0000000000057941 */ /* 0x000fea0003800200 */
.L_x_174:
[----:B------:R-:W-:Y:S01]  /*6230*/  HFMA2 R27, -RZ, RZ, 1.849609375, 1638 ;  /* 0x3f666666ff1b7431 */ /* 0x000fe200000001ff */
[----:B------:R-:W-:Y:S01]  /*6240*/  MOV R14, R15 ;  /* 0x0000000f000e7202 */ /* 0x000fe20000000f00 */
[----:B------:R-:W-:Y:S01]  /*6250*/  HFMA2 R35, -RZ, RZ, 1.7998046875, 0.2249755859375 ;  /* 0x3f333333ff237431 */ /* 0x000fe200000001ff */
[----:B------:R-:W-:Y:S01]  /*6260*/  MOV R38, 0x3f59999a ;  /* 0x3f59999a00267802 */ /* 0x000fe20000000f00 */
[----:B------:R-:W-:Y:S01]  /*6270*/  HFMA2 R37, -RZ, RZ, 1.5244140625, -0.002735137939453125 ;  /* 0x3e19999aff257431 */ /* 0x000fe200000001ff */
[----:B------:R-:W-:Y:S02]  /*6280*/  MOV R28, 0x3f800000 ;  /* 0x3f800000001c7802 */ /* 0x000fe40000000f00 */
[----:B------:R-:W-:-:S07]  /*6290*/  MOV R29, 0x1 ;  /* 0x00000001001d7802 */ /* 0x000fce0000000f00 */
.L_x_161:
[----:B------:R-:W-:Y:S05]  /*62a0*/  BSYNC.RECONVERGENT B4 ;  /* 0x0000000000047941 */ /* 0x000fea0003800200 */
.L_x_160:
[----:B------:R-:W-:Y:S01]  /*62b0*/  FFMA R10, RZ, R8, R7 ;  /* 0x00000008ff0a7223 */ /* 0x000fe20000000007 */
[----:B------:R-:W-:Y:S01]  /*62c0*/  BSSY.RECONVERGENT B4, `(.L_x_182) ;  /* 0x0000034000047945 */ /* 0x000fe20003800200 */
[----:B------:R-:W-:Y:S01]  /*62d0*/  HFMA2 R22, -RZ, RZ, 0, 0 ;  /* 0x00000000ff167431 */ /* 0x000fe200000001ff */
[----:B------:R-:W-:Y:S01]  /*62e0*/  PLOP3.LUT P0, PT, PT, PT, PT, 0x80, 0x8 ;  /* 0x000000000008781c */ /* 0x000fe20003f0f070 */
[----:B------:R-:W-:Y:S01]  /*62f0*/  FFMA R23, RZ, R45, R10 ;  /* 0x0000002dff177223 */ /* 0x000fe2000000000a */
[----:B------:R-:W-:Y:S02]  /*6300*/  CS2R R20, SRZ ;  /* 0x0000000000147805 */ /* 0x000fe4000001ff00 */
[----:B------:R-:W-:Y:S02]  /*6310*/  CS2R R18, SRZ ;  /* 0x0000000000127805 */ /* 0x000fe4000001ff00 */
[----:B------:R-:W-:Y:S02]  /*6320*/  CS2R R16, SRZ ;  /* 0x0000000000107805 */ /* 0x000fe4000001ff00 */
[----:B------:R-:W-:-:S02]  /*6330*/  MOV R15, RZ ;  /* 0x000000ff000f7202 */ /* 0x000fc40000000f00 */
        /* <DEDUP_REMOVED lines=19> */
.L_x_185:
[----:B------:R-:W-:Y:S05]  /*6470*/  BSYNC.RECONVERGENT B5 ;  /* 0x0000000000057941 */ /* 0x000fea0003800200 */
.L_x_184:
[----:B------:R-:W-:-:S04]  /*6480*/  FSETP.GT.AND P1, PT, R9, R14, PT ;  /* 0x0000000e0900720b */ /* 0x000fc80003f24000 */
[----:B------:R-:W-:-:S13]  /*6490*/  FSETP.LT.OR P1, PT, R9, 0.0010000000474974513054, P1 ;  /* 0x3a83126f0900780b */ /* 0x000fda0000f21400 */
[----:B------:R-:W-:Y:S05]  /*64a0*/  @P1 BRA `(.L_x_183) ;  /* 0x0000000000541947 */ /* 0x000fea0003800000 */
[C---:B------:R-:W-:Y:S01]  /*64b0*/  FFMA R12, R9.reuse, R8, R5 ;  /* 0x00000008090c7223 */ /* 0x040fe20000000005 */
[----:B------:R-:W-:Y:S01]  /*64c0*/  FFMA R15, R9, R45, R42 ;  /* 0x0000002d090f7223 */ /* 0x000fe2000000002a */
[----:B------:R-:W-:Y:S01]  /*64d0*/  HFMA2 R17, -RZ, RZ, 1.875, 0 ;  /* 0x3f800000ff117431 */ /* 0x000fe200000001ff */
[----:B------:R-:W-:Y:S01]  /*64e0*/  FSETP.GEU.AND P1, PT, R23, RZ, PT ;  /* 0x000000ff1700720b */ /* 0x000fe20003f2e000 */
[----:B------:R-:W-:Y:S01]  /*64f0*/  FADD R5, R12, R12 ;  /* 0x0000000c0c057221 */ /* 0x000fe20000000000 */
[----:B------:R-:W-:Y:S01]  /*6500*/  FADD R10, R15, R15 ;  /* 0x0000000f0f0a7221 */ /* 0x000fe20000000000 */
[----:B------:R-:W-:Y:S01]  /*6510*/  MOV R21, 0x3f666666 ;  /* 0x3f66666600157802 */ /* 0x000fe20000000f00 */
[----:B------:R-:W-:Y:S01]  /*6520*/  HFMA2 R22, -RZ, RZ, 1.849609375, 1638 ;  /* 0x3f666666ff167431 */ /* 0x000fe200000001ff */
[----:B------:R-:W-:Y:S01]  /*6530*/  FSEL R18, -RZ, RZ, P1 ;  /* 0x000000ffff127208 */ /* 0x000fe20000800100 */
[----:B------:R-:W-:Y:S01]  /*6540*/  FFMA R13, R9, R7, R6 ;  /* 0x00000007090d7223 */ /* 0x000fe20000000006 */
[----:B------:R-:W-:Y:S01]  /*6550*/  F2I.FLOOR.NTZ R5, R5 ;  /* 0x0000000500057305 */ /* 0x000fe20000207100 */
[----:B------:R-:W-:-:S02]  /*6560*/  PLOP3.LUT P0, PT, PT, PT, PT, 0x8, 0x80 ;  /* 0x000000000080781c */ /* 0x000fc40003f0e170 */
[----:B------:R-:W-:Y:S02]  /*6570*/  FSEL R17, R17, -1, !P1 ;  /* 0xbf80000011117808 */ /* 0x000fe40004800000 */
[----:B------:R-:W-:-:S03]  /*6580*/  MOV R16, R18 ;  /* 0x0000001200107202 */ /* 0x000fc60000000f00 */
[----:B------:R-:W0:Y:S02]  /*6590*/  F2I.FLOOR.NTZ R10, R10 ;  /* 0x0000000a000a7305 */ /* 0x000e240000207100 */
[----:B0-----:R-:W-:-:S04]  /*65a0*/  IADD3 R11, PT, PT, R5, R10, RZ ;  /* 0x0000000a050b7210 */ /* 0x001fc80007ffe0ff */
[----:B------:R-:W-:-:S04]  /*65b0*/  LOP3.LUT R11, R11, 0x1, RZ, 0xc0, !PT ;  /* 0x000000010b0b7812 */ /* 0x000fc800078ec0ff */
[----:B------:R-:W-:-:S04]  /*65c0*/  ISETP.NE.U32.AND P2, PT, R11, 0x1, PT ;  /* 0x000000010b00780c */ /* 0x000fc80003f45070 */
[C---:B------:R-:W-:Y:S02]  /*65d0*/  FSEL R19, R21.reuse, 0.30000001192092895508, !P2 ;  /* 0x3e99999a15137808 */ /* 0x040fe40005000000 */
[C---:B------:R-:W-:Y:S02]  /*65e0*/  FSEL R20, R21.reuse, 0.25, !P2 ;  /* 0x3e80000015147808 */ /* 0x040fe40005000000 */
[----:B------:R-:W-:-:S07]  /*65f0*/  FSEL R21, R21, 0.20000000298023223877, !P2 ;  /* 0x3e4ccccd15157808 */ /* 0x000fce0005000000 */
.L_x_183:
[----:B------:R-:W-:Y:S05]  /*6600*/  BSYNC.RECONVERGENT B4 ;  /* 0x0000000000047941 */ /* 0x000fea0003800200 */
.L_x_182:
[----:B------:R-:W-:Y:S01]  /*6610*/  @!P0 MOV R37, R22 ;  /* 0x0000001600258202 */ /* 0x000fe20000000f00 */
[----:B------:R-:W-:Y:S01]  /*6620*/  @!P0 IMAD.MOV.U32 R34, RZ, RZ, R17 ;  /* 0x000000ffff228224 */ /* 0x000fe200078e0011 */
[----:B------:R-:W-:Y:S02]  /*6630*/  @!P0 MOV R35, R19 ;  /* 0x0000001300238202 */ /* 0x000fe40000000f00 */
[----:B------:R-:W-:Y:S02]  /*6640*/  @!P0 MOV R38, R20 ;  /* 0x0000001400268202 */ /* 0x000fe40000000f00 */
[----:B------:R-:W-:Y:S02]  /*6650*/  @!P0 MOV R27, R21 ;  /* 0x00000015001b8202 */ /* 0x000fe40000000f00 */
[----:B------:R-:W-:Y:S02]  /*6660*/  @!P0 MOV R36, R16 ;  /* 0x0000001000248202 */ /* 0x000fe40000000f00 */
[----:B------:R-:W-:-:S02]  /*6670*/  @!P0 MOV R33, R18 ;  /* 0x0000001200218202 */ /* 0x000fc40000000f00 */
[----:B------:R-:W-:Y:S02]  /*6680*/  @!P0 MOV R31, R15 ;  /* 0x0000000f001f8202 */ /* 0x000fe40000000f00 */
[----:B------:R-:W-:Y:S02]  /*6690*/  @!P0 MOV R32, R13 ;  /* 0x0000000d00208202 */ /* 0x000fe40000000f00 */
[----:B------:R-:W-:Y:S02]  /*66a0*/  @!P0 MOV R0, R12 ;  /* 0x0000000c00008202 */ /* 0x000fe40000000f00 */
[----:B------:R-:W-:Y:S02]  /*66b0*/  @!P0 MOV R28, RZ ;  /* 0x000000ff001c8202 */ /* 0x000fe40000000f00 */
[----:B------:R-:W-:-:S07]  /*66c0*/  @!P0 MOV R29, 0x1 ;  /* 0x00000001001d8802 */ /* 0x000fce0000000f00 */
.L_x_51:
[----:B------:R-:W-:Y:S05]  /*66d0*/  BSYNC.RECONVERGENT B3 ;  /* 0x0000000000037941 */ /* 0x000fea0003800200 */
.L_x_17:
[----:B------:R-:W-:-:S13]  /*66e0*/  ISETP.NE.AND P0, PT, R29, RZ, PT ;  /* 0x000000ff1d00720c */ /* 0x000fda0003f05270 */
[----:B------:R-:W-:Y:S05]  /*66f0*/  @!P0 BRA `(.L_x_186) ;  /* 0x0000005000dc8947 */ /* 0x000fea0003800000 */
[----:B------:R-:W-:Y:S01]  /*6700*/  BSSY.RECONVERGENT B0, `(.L_x_187) ;  /* 0x0000025000007945 */ /* 0x000fe20003800200 */
.L_x_188:
[----:B------:R-:W-:Y:S01]  /*6710*/  SHF.L.U32 R5, R44, 0xd, RZ ;  /* 0x0000000d2c057819 */ /* 0x000fe200000006ff */
[----:B------:R-:W-:-:S03]  /*6720*/  HFMA2 R12, -RZ, RZ, 1.875, 0 ;  /* 0x3f800000ff0c7431 */ /* 0x000fc600000001ff */
[----:B------:R-:W-:-:S04]  /*6730*/  LOP3.LUT R5, R5, R44, RZ, 0x3c, !PT ;  /* 0x0000002c05057212 */ /* 0x000fc800078e3cff */
[----:B------:R-:W-:-:S04]  /*6740*/  SHF.R.U32.HI R6, RZ, 0x11, R5 ;  /* 0x00000011ff067819 */ /* 0x000fc80000011605 */
[----:B------:R-:W-:-:S04]  /*6750*/  LOP3.LUT R6, R6, R5, RZ, 0x3c, !PT ;  /* 0x0000000506067212 */ /* 0x000fc800078e3cff */
[----:B------:R-:W-:-:S04]  /*6760*/  SHF.L.U32 R5, R6, 0x5, RZ ;  /* 0x0000000506057819 */ /* 0x000fc800000006ff */
[----:B------:R-:W-:-:S04]  /*6770*/  LOP3.LUT R5, R5, R6, RZ, 0x3c, !PT ;  /* 0x0000000605057212 */ /* 0x000fc800078e3cff */
[----:B------:R-:W-:-:S04]  /*6780*/  SHF.L.U32 R6, R5, 0xd, RZ ;  /* 0x0000000d05067819 */ /* 0x000fc800000006ff */
[----:B------:R-:W-:Y:S02]  /*6790*/  LOP3.LUT R6, R6, R5, RZ, 0x3c, !PT ;  /* 0x0000000506067212 */ /* 0x000fe400078e3cff */
[----:B------:R-:W-:Y:S02]  /*67a0*/  LOP3.LUT R5, R5, 0xffffff, RZ, 0xc0, !PT ;  /* 0x00ffffff05057812 */ /* 0x000fe400078ec0ff */
[----:B------:R-:W-:Y:S02]  /*67b0*/  SHF.R.U32.HI R9, RZ, 0x11, R6 ;  /* 0x00000011ff097819 */ /* 0x000fe40000011606 */
[----:B------:R-:W-:Y:S02]  /*67c0*/  I2FP.F32.U32 R5, R5 ;  /* 0x0000000500057245 */ /* 0x000fe40000201000 */
[----:B------:R-:W-:-:S03]  /*67d0*/  LOP3.LUT R9, R9, R6, RZ, 0x3c, !PT ;  /* 0x0000000609097212 */ /* 0x000fc600078e3cff */
[----:B------:R-:W-:Y:S01]  /*67e0*/  FMUL R5, R5, 5.9604644775390625e-08 ;  /* 0x3380000005057820 */ /* 0x000fe20000400000 */
        /* <DEDUP_REMOVED lines=9> */
[----:B------:R-:W-:-:S03]  /*6880*/  SHF.L.U32 R9, R10, 0x5, RZ ;  /* 0x000000050a097819 */ /* 0x000fc600000006ff */
[--C-:B------:R-:W-:Y:S01]  /*6890*/  FFMA R6, R6, 2, -R12.reuse ;  /* 0x4000000006067823 */ /* 0x100fe2000000080c */
[----:B------:R-:W-:Y:S01]  /*68a0*/  LOP3.LUT R44, R9, R10, RZ, 0x3c, !PT ;  /* 0x0000000a092c7212 */ /* 0x000fe200078e3cff */
[----:B------:R-:W-:Y:S02]  /*68b0*/  FFMA R10, R5, 2, -R12 ;  /* 0x40000000050a7823 */ /* 0x000fe4000000080c */
[----:B------:R-:W-:Y:S01]  /*68c0*/  FMUL R5, R6, R6 ;  /* 0x0000000606057220 */ /* 0x000fe20000400000 */
[----:B------:R-:W-:-:S03]  /*68d0*/  LOP3.LUT R9, R44, 0xffffff, RZ, 0xc0, !PT ;  /* 0x00ffffff2c097812 */ /* 0x000fc600078ec0ff */
[----:B------:R-:W-:Y:S01]  /*68e0*/  FFMA R5, R10, R10, R5 ;  /* 0x0000000a0a057223 */ /* 0x000fe20000000005 */
[----:B------:R-:W-:-:S05]  /*68f0*/  I2FP.F32.U32 R9, R9 ;  /* 0x0000000900097245 */ /* 0x000fca0000201000 */
[----:B------:R-:W-:-:S04]  /*6900*/  FMUL R9, R9, 5.9604644775390625e-08 ;  /* 0x3380000009097820 */ /* 0x000fc80000400000 */
[----:B------:R-:W-:-:S04]  /*6910*/  FFMA R12, R9, 2, -R12 ;  /* 0x40000000090c7823 */ /* 0x000fc8000000080c */
[----:B------:R-:W-:-:S05]  /*6920*/  FFMA R5, R12, R12, R5 ;  /* 0x0000000c0c057223 */ /* 0x000fca0000000005 */
[----:B------:R-:W-:-:S13]  /*6930*/  FSETP.GEU.AND P0, PT, R5, 1, PT ;  /* 0x3f8000000500780b */ /* 0x000fda0003f0e000 */
[----:B------:R-:W-:Y:S05]  /*6940*/  @P0 BRA `(.L_x_188) ;  /* 0xfffffffc00700947 */ /* 0x000fea000383ffff */
[----:B------:R-:W-:Y:S05]  /*6950*/  BSYNC.RECONVERGENT B0 ;  /* 0x0000000000007941 */ /* 0x000fea0003800200 */
.L_x_187:
[----:B------:R-:W-:Y:S01]  /*6960*/  MOV R5, 0x3ca3d70a ;  /* 0x3ca3d70a00057802 */ /* 0x000fe20000000f00 */
[----:B------:R-:W-:Y:S04]  /*6970*/  BSSY.RECONVERGENT B0, `(.L_x_189) ;  /* 0x0000013000007945 */ /* 0x000fe80003800200 */
[-C--:B------:R-:W-:Y:S01]  /*6980*/  FFMA R6, R6, R5.reuse, 0.89553344249725341797 ;  /* 0x3f6541ae06067423 */ /* 0x080fe20000000005 */
[-C--:B------:R-:W-:Y:S01]  /*6990*/  FFMA R13, R10, R5.reuse, -0.39801487326622009277 ;  /* 0xbecbc89b0a0d7423 */ /* 0x080fe20000000005 */
[----:B------:R-:W-:Y:S02]  /*69a0*/  FFMA R5, R12, R5, -0.19900743663311004639 ;  /* 0xbe4bc89b0c057423 */ /* 0x000fe40000000005 */
        /* <DEDUP_REMOVED lines=11> */
.L_x_190:
[----:B------:R-:W-:Y:S01]  /*6a60*/  FMUL.FTZ R12, R9, R10 ;  /* 0x0000000a090c7220 */ /* 0x000fe20000410000 */
[----:B------:R-:W-:-:S03]  /*6a70*/  FMUL.FTZ R10, R10, 0.5 ;  /* 0x3f0000000a0a7820 */ /* 0x000fc60000410000 */
[----:B------:R-:W-:-:S04]  /*6a80*/  FFMA R9, -R12, R12, R9 ;  /* 0x0000000c0c097223 */ /* 0x000fc80000000109 */
[----:B------:R-:W-:-:S07]  /*6a90*/  FFMA R12, R9, R10, R12 ;  /* 0x0000000a090c7223 */ /* 0x000fce000000000c */
.L_x_191:
[----:B------:R-:W-:Y:S05]  /*6aa0*/  BSYNC.RECONVERGENT B0 ;  /* 0x0000000000007941 */ /* 0x000fea0003800200 */
.L_x_189:
[----:B------:R-:W-:Y:S01]  /*6ab0*/  FSETP.GT.AND P0, PT, R12, RZ, PT ;  /* 0x000000ff0c00720b */ /* 0x000fe20003f04000 */
[----:B------:R-:W-:Y:S01]  /*6ac0*/  BSSY.RECONVERGENT B3, `(.L_x_192) ;  /* 0x0000031000037945 */ /* 0x000fe20003800200 */
[----:B------:R-:W-:Y:S01]  /*6ad0*/  HFMA2 R24, -RZ, RZ, 0, 0 ;  /* 0x00000000ff187431 */ /* 0x000fe200000001ff */
[----:B------:R-:W-:-:S10]  /*6ae0*/  CS2R R22, SRZ ;  /* 0x0000000000167805 */ /* 0x000fd4000001ff00 */
        /* <DEDUP_REMOVED lines=14> */
.L_x_195:
[----:B------:R-:W-:Y:S05]  /*6bd0*/  BSYNC.RECONVERGENT B4 ;  /* 0x0000000000047941 */ /* 0x000fea0003800200 */
.L_x_194:
        /* <DEDUP_REMOVED lines=15> */
.L_x_197:
[----:B------:R-:W-:Y:S05]  /*6cd0*/  BSYNC.RECONVERGENT B4 ;  /* 0x0000000000047941 */ /* 0x000fea0003800200 */
.L_x_196:
        /* <DEDUP_REMOVED lines=13> */
.L_x_199:
[----:B------:R-:W-:Y:S05]  /*6db0*/  BSYNC.RECONVERGENT B4 ;  /* 0x0000000000047941 */ /* 0x000fea0003800200 */
.L_x_198:
[----:B------:R-:W-:-:S07]  /*6dc0*/  MOV R22, R9 ;  /* 0x0000000900167202 */ /* 0x000fce0000000f00 */
.L_x_193:
[----:B------:R-:W-:Y:S05]  /*6dd0*/  BSYNC.RECONVERGENT B3 ;  /* 0x0000000000037941 */ /* 0x000fea0003800200 */
.L_x_192:
[----:B------:R-:W0:Y:S01]  /*6de0*/  LDCU UR5, c[0x0][0x3a0] ;  /* 0x00007400ff0577ac */ /* 0x000e220008000800 */
[----:B------:R-:W-:Y:S01]  /*6df0*/  BSSY.RECONVERGENT B3, `(.L_x_200) ;  /* 0x0000348000037945 */ /* 0x000fe20003800200 */
[----:B------:R-:W-:Y:S01]  /*6e00*/  FFMA R16, R24, 0.0099999997764825820923, R0 ;  /* 0x3c23d70a18107823 */ /* 0x000fe20000000000 */
[----:B------:R-:W-:Y:S01]  /*6e10*/  FFMA R15, R23, 0.0099999997764825820923, R32 ;  /* 0x3c23d70a170f7823 */ /* 0x000fe20000000020 */
[----:B------:R-:W-:Y:S01]  /*6e20*/  FFMA R14, R22, 0.0099999997764825820923, R31 ;  /* 0x3c23d70a160e7823 */ /* 0x000fe2000000001f */
[----:B0-----:R-:W-:-:S09]  /*6e30*/  UISETP.NE.AND UP0, UPT, UR5, URZ, UPT ;  /* 0x000000ff0500728c */ /* 0x001fd2000bf05270 */
[----:B------:R-:W-:Y:S05]  /*6e40*/  BRA.U !UP0, `(.L_x_201) ;  /* 0x0000002508587547 */ /* 0x000fea000b800000 */
[----:B------:R-:W-:-:S09]  /*6e50*/  UISETP.NE.AND UP0, UPT, UR5, 0x1, UPT ;  /* 0x000000010500788c */ /* 0x000fd2000bf05270 */
[----:B------:R-:W-:Y:S05]  /*6e60*/  BRA.U UP0, `(.L_x_202) ;  /* 0x0000001100887547 */ /* 0x000fea000b800000 */
[----:B------:R-:W-:Y:S01]  /*6e70*/  FADD R6, R15, -1 ;  /* 0xbf8000000f067421 */ /* 0x000fe20000000000 */
[----:B------:R-:W-:Y:S01]  /*6e80*/  FADD R5, R16, 0.5 ;  /* 0x3f00000010057421 */ /* 0x000fe20000000000 */
[----:B------:R-:W-:Y:S01]  /*6e90*/  FADD R9, R14, 2 ;  /* 0x400000000e097421 */ /* 0x000fe20000000000 */
[-C--:B------:R-:W-:Y:S01]  /*6ea0*/  FMUL R11, R23, R23.reuse ;  /* 0x00000017170b7220 */ /* 0x080fe20000400000 */
[C---:B------:R-:W-:Y:S01]  /*6eb0*/  FMUL R10, R6.reuse, R6 ;  /* 0x00000006060a7220 */ /* 0x040fe20000400000 */
[----:B------:R-:W-:Y:S01]  /*6ec0*/  FMUL R6, R6, R23 ;  /* 0x0000001706067220 */ /* 0x000fe20000400000 */
[----:B------:R-:W-:Y:S01]  /*6ed0*/  BSSY.RECONVERGENT B4, `(.L_x_203) ;  /* 0x0000041000047945 */ /* 0x000fe20003800200 */
[-C--:B------:R-:W-:Y:S01]  /*6ee0*/  FFMA R11, R24, R24.reuse, R11 ;  /* 0x00000018180b7223 */ /* 0x080fe2000000000b */
[C---:B------:R-:W-:Y:S01]  /*6ef0*/  FFMA R10, R5.reuse, R5, R10 ;  /* 0x00000005050a7223 */ /* 0x040fe2000000000a */
[----:B------:R-:W-:Y:S01]  /*6f00*/  FFMA R6, R5, R24, R6 ;  /* 0x0000001805067223 */ /* 0x000fe20000000006 */
[----:B------:R-:W-:-:S02]  /*6f10*/  HFMA2 R12, -RZ, RZ, 10824, -13904 ;  /* 0x7149f2caff0c7431 */ /* 0x000fc400000001ff */
[-C--:B------:R-:W-:Y:S01]  /*6f20*/  FFMA R13, R22, R22.reuse, R11 ;  /* 0x00000016160d7223 */ /* 0x080fe2000000000b */
[C---:B------:R-:W-:Y:S01]  /*6f30*/  FFMA R10, R9.reuse, R9, R10 ;  /* 0x00000009090a7223 */ /* 0x040fe2000000000a */
[----:B------:R-:W-:Y:S01]  /*6f40*/  FFMA R5, R9, R22, R6 ;  /* 0x0000001609057223 */ /* 0x000fe20000000006 */
[----:B------:R-:W-:Y:S02]  /*6f50*/  MOV R6, RZ ;  /* 0x000000ff00067202 */ /* 0x000fe40000000f00 */
        /* <DEDUP_REMOVED lines=10> */
[----:B------:R-:W-:-:S07]  /*7000*/  MOV R10, 0x7020 ;  /* 0x00007020000a7802 */ /* 0x000fce0000000f00 */
[----:B-1----:R-:W-:Y:S05]  /*7010*/  CALL.REL.NOINC `($__internal_1_$__cuda_sm20_sqrt_rn_f32_slowpath) ;  /* 0x0000006400687944 */ /* 0x002fea0003c00000 */
[----:B------:R-:W-:Y:S01]  /*7020*/  MOV R18, R59 ;  /* 0x0000003b00127202 */ /* 0x000fe20000000f00 */
[----:B------:R-:W-:Y:S06]  /*7030*/  BRA `(.L_x_207) ;  /* 0x0000000000107947 */ /* 0x000fec0003800000 */
.L_x_206:
[----:B-1----:R-:W-:Y:S01]  /*7040*/  FMUL.FTZ R18, R9, R6 ;  /* 0x0000000609127220 */ /* 0x002fe20000410000 */
[----:B------:R-:W-:-:S03]  /*7050*/  FMUL.FTZ R6, R6, 0.5 ;  /* 0x3f00000006067820 */ /* 0x000fc60000410000 */
[----:B------:R-:W-:-:S04]  /*7060*/  FFMA R9, -R18, R18, R9 ;  /* 0x0000001212097223 */ /* 0x000fc80000000109 */
[----:B------:R-:W-:-:S07]  /*7070*/  FFMA R18, R9, R6, R18 ;  /* 0x0000000609127223 */ /* 0x000fce0000000012 */
.L_x_207:
[----:B------:R-:W-:Y:S05]  /*7080*/  BSYNC.RECONVERGENT B0 ;  /* 0x0000000000007941 */ /* 0x000fea0003800200 */
.L_x_205:
        /* <DEDUP_REMOVED lines=13> */
.L_x_209:
[----:B------:R-:W-:Y:S05]  /*7160*/  BSYNC.RECONVERGENT B5 ;  /* 0x0000000000057941 */ /* 0x000fea0003800200 */
.L_x_208:
[C---:B------:R-:W-:Y:S01]  /*7170*/  FSETP.GT.AND P0, PT, R9.reuse, 1.00000001504746621988e+30, PT ;  /* 0x7149f2ca0900780b */ /* 0x040fe20003f04000 */
[----:B------:R-:W-:Y:S01]  /*7180*/  HFMA2 R6, -RZ, RZ, 0, 5.9604644775390625e-08 ;  /* 0x00000001ff067431 */ /* 0x000fe200000001ff */
        /* <DEDUP_REMOVED lines=16> */
.L_x_211:
[----:B------:R-:W-:Y:S05]  /*7290*/  BSYNC.RECONVERGENT B5 ;  /* 0x0000000000057941 */ /* 0x000fea0003800200 */
.L_x_210:
[----:B------:R-:W-:-:S04]  /*72a0*/  FSETP.GT.AND P0, PT, R9, 1.00000001504746621988e+30, PT ;  /* 0x7149f2ca0900780b */ /* 0x000fc80003f04000 */
[----:B------:R-:W-:-:S04]  /*72b0*/  FSETP.GEU.AND P0, PT, R9, 0.0010000000474974513054, !P0 ;  /* 0x3a83126f0900780b */ /* 0x000fc8000470e000 */
[----:B------:R-:W-:Y:S02]  /*72c0*/  FSEL R12, R9, 1.00000001504746621988e+30, P0 ;  /* 0x7149f2ca090c7808 */ /* 0x000fe40000000000 */
[----:B------:R-:W-:-:S07]  /*72d0*/  SEL R6, RZ, 0x1, !P0 ;  /* 0x00000001ff067807 */ /* 0x000fce0004000000 */
.L_x_204:
[----:B------:R-:W-:Y:S05]  /*72e0*/  BSYNC.RECONVERGENT B4 ;  /* 0x0000000000047941 */ /* 0x000fea0003800200 */
.L_x_203:
[----:B------:R-:W-:Y:S01]  /*72f0*/  FADD R10, R15, -0.5 ;  /* 0xbf0000000f0a7421 */ /* 0x000fe20000000000 */
[----:B------:R-:W-:Y:S01]  /*7300*/  FADD R5, R16, -0.5 ;  /* 0xbf00000010057421 */ /* 0x000fe20000000000 */
[----:B------:R-:W-:Y:S01]  /*7310*/  FADD R9, R14, 1.5 ;  /* 0x3fc000000e097421 */ /* 0x000fe20000000000 */
[----:B------:R-:W-:Y:S01]  /*7320*/  BSSY.RECONVERGENT B4, `(.L_x_212) ;  /* 0x0000043000047945 */ /* 0x000fe20003800200 */
[C---:B------:R-:W-:Y:S01]  /*7330*/  FMUL R18, R10.reuse, R10 ;  /* 0x0000000a0a127220 */ /* 0x040fe20000400000 */
[----:B------:R-:W-:Y:S01]  /*7340*/  FMUL R11, R10, R23 ;  /* 0x000000170a0b7220 */ /* 0x000fe20000400000 */
[----:B------:R-:W-:Y:S02]  /*7350*/  MOV R19, R6 ;  /* 0x0000000600137202 */ /* 0x000fe40000000f00 */
[C---:B------:R-:W-:Y:S01]  /*7360*/  FFMA R18, R5.reuse, R5, R18 ;  /* 0x0000000505127223 */ /* 0x040fe20000000012 */
[----:B------:R-:W-:Y:S01]  /*7370*/  FFMA R5, R5, R24, R11 ;  /* 0x0000001805057223 */ /* 0x000fe2000000000b */
[----:B------:R-:W-:-:S02]  /*7380*/  MOV R17, R12 ;  /* 0x0000000c00117202 */ /* 0x000fc40000000f00 */
        /* <DEDUP_REMOVED lines=14> */
[----:B------:R-:W-:Y:S01]  /*7470*/  IMAD.MOV.U32 R18, RZ, RZ, R59 ;  /* 0x000000ffff127224 */ /* 0x000fe200078e003b */
[----:B------:R-:W-:Y:S06]  /*7480*/  BRA `(.L_x_216) ;  /* 0x0000000000107947 */ /* 0x000fec0003800000 */
.L_x_215:
[----:B-1----:R-:W-:Y:S01]  /*7490*/  FMUL.FTZ R18, R9, R10 ;  /* 0x0000000a09127220 */ /* 0x002fe20000410000 */
[----:B------:R-:W-:-:S03]  /*74a0*/  FMUL.FTZ R10, R10, 0.5 ;  /* 0x3f0000000a0a7820 */ /* 0x000fc60000410000 */
[----:B------:R-:W-:-:S04]  /*74b0*/  FFMA R9, -R18, R18, R9 ;  /* 0x0000001212097223 */ /* 0x000fc80000000109 */
[----:B------:R-:W-:-:S07]  /*74c0*/  FFMA R18, R9, R10, R18 ;  /* 0x0000000a09127223 */ /* 0x000fce0000000012 */
.L_x_216:
[----:B------:R-:W-:Y:S05]  /*74d0*/  BSYNC.RECONVERGENT B0 ;  /* 0x0000000000007941 */ /* 0x000fea0003800200 */
.L_x_214:
        /* <DEDUP_REMOVED lines=14> */
.L_x_218:
[----:B------:R-:W-:Y:S05]  /*75c0*/  BSYNC.RECONVERGENT B5 ;  /* 0x0000000000057941 */ /* 0x000fea0003800200 */
.L_x_217:
[C---:B------:R-:W-:Y:S01]  /*75d0*/  FSETP.GT.AND P0, PT, R9.reuse, R12, PT ;  /* 0x0000000c0900720b */ /* 0x040fe20003f04000 */
        /* <DEDUP_REMOVED lines=18> */
.L_x_220:
[----:B------:R-:W-:Y:S05]  /*7700*/  BSYNC.RECONVERGENT B5 ;  /* 0x0000000000057941 */ /* 0x000fea0003800200 */
.L_x_219:
[----:B------:R-:W-:-:S04]  /*7710*/  FSETP.GT.AND P0, PT, R9, R12, PT ;  /* 0x0000000c0900720b */ /* 0x000fc80003f04000 */
[----:B------:R-:W-:-:S04]  /*7720*/  FSETP.LT.OR P0, PT, R9, 0.0010000000474974513054, P0 ;  /* 0x3a83126f0900780b */ /* 0x000fc80000701400 */
[----:B------:R-:W-:Y:S02]  /*7730*/  FSEL R17, R12, R9, P0 ;  /* 0x000000090c117208 */ /* 0x000fe40000000000 */
[----:B------:R-:W-:-:S07]  /*7740*/  SEL R19, R6, 0x1, P0 ;  /* 0x0000000106137807 */ /* 0x000fce0000000000 */
.L_x_213:
[----:B------:R-:W-:Y:S05]  /*7750*/  BSYNC.RECONVERGENT B4 ;  /* 0x0000000000047941 */ /* 0x000fea0003800200 */
.L_x_212:
[----:B------:R-:W-:Y:S01]  /*7760*/  FFMA R5, RZ, R24, R23 ;  /* 0x00000018ff057223 */ /* 0x000fe20000000017 */
[----:B------:R-:W-:Y:S01]  /*7770*/  BSSY.RECONVERGENT B4, `(.L_x_221) ;  /* 0x000001a000047945 */ /* 0x000fe20003800200 */
[----:B------:R-:W-:Y:S01]  /*7780*/  HFMA2 R6, -RZ, RZ, 10824, -13904 ;  /* 0x7149f2caff067431 */ /* 0x000fe200000001ff */
[----:B------:R-:W-:Y:S01]  /*7790*/  PLOP3.LUT P6, PT, PT, PT, PT, 0x80, 0x8 ;  /* 0x000000000008781c */ /* 0x000fe20003fcf070 */
[----:B------:R-:W-:-:S05]  /*77a0*/  FFMA R11, RZ, R22, R5 ;  /* 0x00000016ff0b7223 */ /* 0x000fca0000000005 */
        /* <DEDUP_REMOVED lines=18> */
.L_x_224:
[----:B------:R-:W-:Y:S05]  /*78d0*/  BSYNC.RECONVERGENT B5 ;  /* 0x0000000000057941 */ /* 0x000fea0003800200 */
.L_x_223:
[----:B------:R-:W-:-:S04]  /*78e0*/  FSETP.GT.AND P6, PT, R9, R17, PT ;  /* 0x000000110900720b */ /* 0x000fc80003fc4000 */
[----:B------:R-:W-:-:S04]  /*78f0*/  FSETP.LT.OR P6, PT, R9, 0.0010000000474974513054, P6 ;  /* 0x3a83126f0900780b */ /* 0x000fc800037c1400 */
[----:B------:R-:W-:-:S09]  /*7900*/  FSEL R6, R9, 1.00000001504746621988e+30, !P6 ;  /* 0x7149f2ca09067808 */ /* 0x000fd20007000000 */
.L_x_222:
[----:B------:R-:W-:Y:S05]  /*7910*/  BSYNC.RECONVERGENT B4 ;  /* 0x0000000000047941 */ /* 0x000fea0003800200 */
.L_x_221:
[----:B------:R-:W-:Y:S01]  /*7920*/  FFMA R5, RZ, R24, -R23 ;  /* 0x00000018ff057223 */ /* 0x000fe20000000817 */
[----:B------:R-:W-:Y:S01]  /*7930*/  BSSY.RECONVERGENT B4, `(.L_x_225) ;  /* 0x000001b000047945 */ /* 0x000fe20003800200 */
[----:B------:R-:W-:Y:S02]  /*7940*/  PLOP3.LUT P1, PT, PT, PT, PT, 0x80, 0x8 ;  /* 0x000000000008781c */ /* 0x000fe40003f2f070 */
[----:B------:R-:W-:Y:S01]  /*7950*/  FFMA R11, RZ, R22, R5 ;  /* 0x00000016ff0b7223 */ /* 0x000fe20000000005 */
[----:B------:R-:W-:Y:S01]  /*7960*/  HFMA2 R5, -RZ, RZ, 10824, -13904 ;  /* 0x7149f2caff057431 */ /* 0x000fe200000001ff */
[----:B------:R-:W-:-:S03]  /*7970*/  FSEL R6, R17, R6, P6 ;  /* 0x0000000611067208 */ /* 0x000fc60003000000 */
[----:B------:R-:W-:-:S13]  /*7980*/  FSETP.GEU.AND P0, PT, |R11|, 9.9999999747524270788e-07, PT ;  /* 0x358637bd0b00780b */ /* 0x000fda0003f0e200 */
[----:B------:R-:W-:Y:S05]  /*7990*/  @!P0 BRA `(.L_x_226) ;  /* 0x0000000000508947 */ /* 0x000fea0003800000 */
        /* <DEDUP_REMOVED lines=16> */
.L_x_228:
[----:B------:R-:W-:Y:S05]  /*7aa0*/  BSYNC.RECONVERGENT B5 ;  /* 0x0000000000057941 */ /* 0x000fea0003800200 */
.L_x_227:
[----:B------:R-:W-:-:S04]  /*7ab0*/  FSETP.GT.AND P1, PT, R9, R6, PT ;  /* 0x000000060900720b */ /* 0x000fc80003f24000 */
[----:B------:R-:W-:-:S04]  /*7ac0*/  FSETP.LT.OR P1, PT, R9, 0.0010000000474974513054, P1 ;  /* 0x3a83126f0900780b */ /* 0x000fc80000f21400 */
[----:B------:R-:W-:-:S09]  /*7ad0*/  FSEL R5, R9, 1.00000001504746621988e+30, !P1 ;  /* 0x7149f2ca09057808 */ /* 0x000fd20004800000 */
.L_x_226:
[----:B------:R-:W-:Y:S05]  /*7ae0*/  BSYNC.RECONVERGENT B4 ;  /* 0x0000000000047941 */ /* 0x000fea0003800200 */
.L_x_225:
[----:B------:R-:W-:Y:S01]  /*7af0*/  FFMA R9, RZ, R23, R24 ;  /* 0x00000017ff097223 */ /* 0x000fe20000000018 */
[----:B------:R-:W-:Y:S01]  /*7b00*/  BSSY.RECONVERGENT B4, `(.L_x_229) ;  /* 0x000001c000047945 */ /* 0x000fe20003800200 */
[----:B------:R-:W-:Y:S01]  /*7b10*/  FSEL R6, R6, R5, P1 ;  /* 0x0000000506067208 */ /* 0x000fe20000800000 */
[----:B------:R-:W-:Y:S01]  /*7b20*/  FMUL R5, RZ, R23 ;  /* 0x00000017ff057220 */ /* 0x000fe20000400000 */
[----:B------:R-:W-:Y:S01]  /*7b30*/  FFMA R13, RZ, R22, R9 ;  /* 0x00000016ff0d7223 */ /* 0x000fe20000000009 */
[----:B------:R-:W-:Y:S01]  /*7b40*/  HFMA2 R9, -RZ, RZ, 10824, -13904 ;  /* 0x7149f2caff097431 */ /* 0x000fe200000001ff */
[----:B------:R-:W-:-:S03]  /*7b50*/  PLOP3.LUT P0, PT, PT, PT, PT, 0x80, 0x8 ;  /* 0x000000000008781c */ /* 0x000fc60003f0f070 */
[----:B------:R-:W-:-:S13]  /*7b60*/  FSETP.GEU.AND P2, PT, |R13|, 9.9999999747524270788e-07, PT ;  /* 0x358637bd0d00780b */ /* 0x000fda0003f4e200 */
[----:B------:R-:W-:Y:S05]  /*7b70*/  @!P2 BRA `(.L_x_230) ;  /* 0x000000000050a947 */ /* 0x000fea0003800000 */
        /* <DEDUP_REMOVED lines=16> */
.L_x_232:
[----:B------:R-:W-:Y:S05]  /*7c80*/  BSYNC.RECONVERGENT B5 ;  /* 0x0000000000057941 */ /* 0x000fea0003800200 */
.L_x_231:
[----:B------:R-:W-:-:S04]  /*7c90*/  FSETP.GT.AND P0, PT, R9, R6, PT ;  /* 0x000000060900720b */ /* 0x000fc80003f04000 */
[----:B------:R-:W-:-:S04]  /*7ca0*/  FSETP.LT.OR P0, PT, R9, 0.0010000000474974513054, P0 ;  /* 0x3a83126f0900780b */ /* 0x000fc80000701400 */
[----:B------:R-:W-:-:S09]  /*7cb0*/  FSEL R9, R9, 1.00000001504746621988e+30, !P0 ;  /* 0x7149f2ca09097808 */ /* 0x000fd20004000000 */
.L_x_230:
[----:B------:R-:W-:Y:S05]  /*7cc0*/  BSYNC.RECONVERGENT B4 ;  /* 0x0000000000047941 */ /* 0x000fea0003800200 */
.L_x_229:
[----:B------:R-:W-:Y:S01]  /*7cd0*/  FFMA R23, RZ, R23, -R24 ;  /* 0x00000017ff177223 */ /* 0x000fe20000000818 */
[----:B------:R-:W-:Y:S01]  /*7ce0*/  FSEL R6, R6, R9, P0 ;  /* 0x0000000906067208 */ /* 0x000fe20000000000 */
[----:B------:R-:W-:Y:S01]  /*7cf0*/  BSSY.RECONVERGENT B4, `(.L_x_233) ;  /* 0x000001a000047945 */ /* 0x000fe20003800200 */
[----:B------:R-:W-:Y:S02]  /*7d00*/  HFMA2 R9, -RZ, RZ, 10824, -13904 ;  /* 0x7149f2caff097431 */ /* 0x000fe400000001ff */
[----:B------:R-:W-:Y:S01]  /*7d10*/  FFMA R23, RZ, R22, R23 ;  /* 0x00000016ff177223 */ /* 0x000fe20000000017 */
[----:B------:R-:W-:-:S04]  /*7d20*/  PLOP3.LUT P2, PT, PT, PT, PT, 0x80, 0x8 ;  /* 0x000000000008781c */ /* 0x000fc80003f4f070 */
[----:B------:R-:W-:-:S13]  /*7d30*/  FSETP.GEU.AND P3, PT, |R23|, 9.9999999747524270788e-07, PT ;  /* 0x358637bd1700780b */ /* 0x000fda0003f6e200 */
[----:B------:R-:W-:Y:S05]  /*7d40*/  @!P3 BRA `(.L_x_234) ;  /* 0x000000000050b947 */ /* 0x000fea0003800000 */
        /* <DEDUP_REMOVED lines=16> */
.L_x_236:
[----:B------:R-:W-:Y:S05]  /*7e50*/  BSYNC.RECONVERGENT B5 ;  /* 0x0000000000057941 */ /* 0x000fea0003800200 */
.L_x_235:
[----:B------:R-:W-:-:S04]  /*7e60*/  FSETP.GT.AND P2, PT, R9, R6, PT ;  /* 0x000000060900720b */ /* 0x000fc80003f44000 */
[----:B------:R-:W-:-:S04]  /*7e70*/  FSETP.LT.OR P2, PT, R9, 0.0010000000474974513054, P2 ;  /* 0x3a83126f0900780b */ /* 0x000fc80001741400 */
[----:B------:R-:W-:-:S09]  /*7e80*/  FSEL R9, R9, 1.00000001504746621988e+30, !P2 ;  /* 0x7149f2ca09097808 */ /* 0x000fd20005000000 */
.L_x_234:
[----:B------:R-:W-:Y:S05]  /*7e90*/  BSYNC.RECONVERGENT B4 ;  /* 0x0000000000047941 */ /* 0x000fea0003800200 */
.L_x_233:
[----:B------:R-:W-:Y:S01]  /*7ea0*/  FFMA R5, RZ, R24, R5 ;  /* 0x00000018ff057223 */ /* 0x000fe20000000005 */
[----:B------:R-:W-:Y:S02]  /*7eb0*/  SEL R19, R19, 0x1, P6 ;  /* 0x0000000113137807 */ /* 0x000fe40003000000 */
[----:B------:R-:W-:Y:S01]  /*7ec0*/  FSEL R6, R6, R9, P2 ;  /* 0x0000000906067208 */ /* 0x000fe20001000000 */
[----:B------:R-:W-:Y:S01]  /*7ed0*/  FADD R11, R5, R22 ;  /* 0x00000016050b7221 */ /* 0x000fe20000000000 */
[----:B------:R-:W-:-:S04]  /*7ee0*/  SEL R19, R19, 0x1, P1 ;  /* 0x0000000113137807 */ /* 0x000fc80000800000 */
[----:B------:R-:W-:Y:S02]  /*7ef0*/  FSETP.GEU.AND P1, PT, |R11|, 9.9999999747524270788e-07, PT ;  /* 0x358637bd0b00780b */ /* 0x000fe40003f2e200 */
[----:B------:R-:W-:-:S04]  /*7f00*/  SEL R19, R19, 0x1, P0 ;  /* 0x0000000113137807 */ /* 0x000fc80000000000 */
[----:B------:R-:W-:-:S07]  /*7f10*/  SEL R13, R19, 0x1, P2 ;  /* 0x00000001130d7807 */ /* 0x000fce0001000000 */
[----:B------:R-:W-:Y:S05]  /*7f20*/  @!P1 BRA `(.L_x_237) ;  /* 0x0000002000d09947 */ /* 0x000fea0003800000 */
        /* <DEDUP_REMOVED lines=17> */
.L_x_239:
[----:B------:R-:W-:Y:S05]  /*8040*/  BSYNC.RECONVERGENT B4 ;  /* 0x0000000000047941 */ /* 0x000fea0003800200 */
.L_x_238:
[C---:B------:R-:W-:Y:S02]  /*8050*/  FSETP.GEU.AND P1, PT, R9.reuse, 0.0010000000474974513054, PT ;  /* 0x3a83126f0900780b */ /* 0x040fe40003f2e000 */
[----:B------:R-:W-:-:S11]  /*8060*/  FSETP.GT.AND P0, PT, R9, R6, PT ;  /* 0x000000060900720b */ /* 0x000fd60003f04000 */
[----:B------:R-:W-:Y:S01]  /*8070*/  @P1 SEL R13, R13, 0x1, P0 ;  /* 0x000000010d0d1807 */ /* 0x000fe20000000000 */
[----:B------:R-:W-:Y:S06]  /*8080*/  BRA `(.L_x_237) ;  /* 0x0000002000787947 */ /* 0x000fec0003800000 */
.L_x_202:
[----:B------:R-:W0:Y:S01]  /*8090*/  LDCU UR5, c[0x0][0x3a8] ;  /* 0x00007500ff0577ac */ /* 0x000e220008000800 */
[----:B------:R-:W-:Y:S01]  /*80a0*/  HFMA2 R12, -RZ, RZ, 10824, -13904 ;  /* 0x7149f2caff0c7431 */ /* 0x000fe200000001ff */
[----:B------:R-:W-:Y:S01]  /*80b0*/  MOV R13, RZ ;  /* 0x000000ff000d7202 */ /* 0x000fe20000000f00 */
[----:B0-----:R-:W-:-:S09]  /*80c0*/  UISETP.GT.AND UP0, UPT, UR5, URZ, UPT ;  /* 0x000000ff0500728c */ /* 0x001fd2000bf04270 */
[----:B------:R-:W-:Y:S05]  /*80d0*/  BRA.U !UP0, `(.L_x_240) ;  /* 0x0000001108507547 */ /* 0x000fea000b800000 */
[----:B------:R-:W-:Y:S01]  /*80e0*/  UISETP.NE.AND UP0, UPT, UR5, 0x1, UPT ;  /* 0x000000010500788c */ /* 0x000fe2000bf05270 */
[----:B------:R-:W-:Y:S01]  /*80f0*/  FMUL R5, R23, R23 ;  /* 0x0000001717057220 */ /* 0x000fe20000400000 */
[----:B------:R-:W-:Y:S02]  /*8100*/  MOV R19, 0x7149f2ca ;  /* 0x7149f2ca00137802 */ /* 0x000fe40000000f00 */
[----:B------:R-:W-:Y:S01]  /*8110*/  MOV R20, RZ ;  /* 0x000000ff00147202 */ /* 0x000fe20000000f00 */
[----:B------:R-:W-:Y:S01]  /*8120*/  FFMA R25, R24, R24, R5 ;  /* 0x0000001818197223 */ /* 0x000fe20000000005 */
[----:B------:R-:W-:-:S03]  /*8130*/  MOV R5, RZ ;  /* 0x000000ff00057202 */ /* 0x000fc60000000f00 */
[----:B------:R-:W-:Y:S01]  /*8140*/  FFMA R25, R22, R22, R25 ;  /* 0x0000001616197223 */ /* 0x000fe20000000019 */
[----:B------:R-:W-:Y:S06]  /*8150*/  BRA.U !UP0, `(.L_x_241) ;  /* 0x0000000908c47547 */ /* 0x000fec000b800000 */
[----:B------:R-:W-:Y:S01]  /*8160*/  HFMA2 R19, -RZ, RZ, 10824, -13904 ;  /* 0x7149f2caff137431 */ /* 0x000fe200000001ff */
[----:B------:R-:W-:-:S07]  /*8170*/  CS2R R20, SRZ ;  /* 0x0000000000147805 */ /* 0x000fce000001ff00 */
.L_x_260:
[C---:B------:R-:W-:Y:S01]  /*8180*/  IMAD R13, R21.reuse, 0x7, RZ ;  /* 0x00000007150d7824 */ /* 0x040fe200078e02ff */
[----:B------:R-:W-:Y:S01]  /*8190*/  MOV R11, 0x3dcccccd ;  /* 0x3dcccccd000b7802 */ /* 0x000fe20000000f00 */
[----:B------:R-:W-:Y:S01]  /*81a0*/  IMAD.HI.U32 R5, R21, -0x33333333, RZ ;  /* 0xcccccccd15057827 */ /* 0x000fe200078e00ff */
[----:B------:R-:W-:Y:S01]  /*81b0*/  MOV R9, 0x3fc00000 ;  /* 0x3fc0000000097802 */ /* 0x000fe20000000f00 */
[----:B------:R-:W-:Y:S01]  /*81c0*/  BSSY.RECONVERGENT B4, `(.L_x_242) ;  /* 0x0000053000047945 */ /* 0x000fe20003800200 */
[----:B------:R-:W-:Y:S01]  /*81d0*/  MOV R18, R20 ;  /* 0x0000001400127202 */ /* 0x000fe20000000f00 */
[----:B------:R-:W-:-:S05]  /*81e0*/  IMAD.HI.U32 R6, R13, -0x33333333, RZ ;  /* 0xcccccccd0d067827 */ /* 0x000fca00078e00ff */
[----:B------:R-:W-:Y:S02]  /*81f0*/  SHF.R.U32.HI R10, RZ, 0x2, R6 ;  /* 0x00000002ff0a7819 */ /* 0x000fe40000011606 */
[----:B------:R-:W-:-:S03]  /*8200*/  SHF.R.U32.HI R6, RZ, 0x3, R5 ;  /* 0x00000003ff067819 */ /* 0x000fc60000011605 */
[----:B------:R-:W-:Y:S02]  /*8210*/  IMAD R10, R10, -0x5, R13 ;  /* 0xfffffffb0a0a7824 */ /* 0x000fe400078e020d */
[----:B------:R-:W-:Y:S01]  /*8220*/  IMAD R5, R6, -0xa, R21 ;  /* 0xfffffff606057824 */ /* 0x000fe200078e0215 */
[----:B------:R-:W-:Y:S02]  /*8230*/  I2FP.F32.U32 R6, R6 ;  /* 0x0000000600067245 */ /* 0x000fe40000201000 */
[----:B------:R-:W-:Y:S02]  /*8240*/  I2FP.F32.U32 R10, R10 ;  /* 0x0000000a000a7245 */ /* 0x000fe40000201000 */
[----:B------:R-:W-:Y:S01]  /*8250*/  I2FP.F32.U32 R5, R5 ;  /* 0x0000000500057245 */ /* 0x000fe20000201000 */
[----:B------:R-:W-:Y:S02]  /*8260*/  FFMA R9, R6, -R9, -2 ;  /* 0xc000000006097423 */ /* 0x000fe40000000809 */
[----:B------:R-:W-:-:S02]  /*8270*/  FFMA R10, R10, R11, 0.30000001192092895508 ;  /* 0x3e99999a0a0a7423 */ /* 0x000fc4000000000b */
[----:B------:R-:W-:Y:S01]  /*8280*/  FADD R5, R5, -4.5 ;  /* 0xc090000005057421 */ /* 0x000fe20000000000 */
[----:B------:R-:W-:Y:S01]  /*8290*/  FADD R11, R14, -R9 ;  /* 0x800000090e0b7221 */ /* 0x000fe20000000000 */
[----:B------:R-:W-:Y:S02]  /*82a0*/  FADD R6, R15, -R10 ;  /* 0x8000000a0f067221 */ /* 0x000fe40000000000 */
[----:B------:R-:W-:Y:S01]  /*82b0*/  FADD R9, R16, -R5 ;  /* 0x8000000510097221 */ /* 0x000fe20000000000 */
[----:B------:R-:W-:Y:S01]  /*82c0*/  FMUL R5, R11, R11 ;  /* 0x0000000b0b057220 */ /* 0x000fe20000400000 */
[C---:B------:R-:W-:Y:S01]  /*82d0*/  FMUL R12, R6.reuse, R6 ;  /* 0x00000006060c7220 */ /* 0x040fe20000400000 */
[----:B------:R-:W-:-:S03]  /*82e0*/  FMUL R6, R6, R23 ;  /* 0x0000001706067220 */ /* 0x000fc60000400000 */
[C---:B------:R-:W-:Y:S01]  /*82f0*/  FFMA R12, R9.reuse, R9, R12 ;  /* 0x00000009090c7223 */ /* 0x040fe2000000000c */
[----:B------:R-:W-:-:S03]  /*8300*/  FFMA R9, R9, R24, R6 ;  /* 0x0000001809097223 */ /* 0x000fc60000000006 */
[----:B------:R-:W-:Y:S01]  /*8310*/  FADD R17, R12, R5 ;  /* 0x000000050c117221 */ /* 0x000fe20000000000 */
[----:B------:R-:W-:-:S03]  /*8320*/  FMUL R12, R11, R22 ;  /* 0x000000160b0c7220 */ /* 0x000fc60000400000 */
[----:B------:R-:W-:Y:S01]  /*8330*/  FFMA R10, -R10, R10, R17 ;  /* 0x0000000a0a0a7223 */ /* 0x000fe20000000111 */
[----:B------:R-:W-:Y:S01]  /*8340*/  FADD R6, R9, R12 ;  /* 0x0000000c09067221 */ /* 0x000fe20000000000 */
[----:B------:R-:W-:Y:S02]  /*8350*/  MOV R17, R19 ;  /* 0x0000001300117202 */ /* 0x000fe40000000f00 */
        /* <DEDUP_REMOVED lines=14> */
.L_x_245:
[----:B-1----:R-:W-:Y:S01]  /*8440*/  FMUL.FTZ R29, R10, R9 ;  /* 0x000000090a1d7220 */ /* 0x002fe20000410000 */
[----:B------:R-:W-:-:S03]  /*8450*/  FMUL.FTZ R9, R9, 0.5 ;  /* 0x3f00000009097820 */ /* 0x000fc60000410000 */
[----:B------:R-:W-:-:S04]  /*8460*/  FFMA R10, -R29, R29, R10 ;  /* 0x0000001d1d0a7223 */ /* 0x000fc8000000010a */
[----:B------:R-:W-:-:S07]  /*8470*/  FFMA R29, R10, R9, R29 ;  /* 0x000000090a1d7223 */ /* 0x000fce000000001d */
.L_x_246:
[----:B------:R-:W-:Y:S05]  /*8480*/  BSYNC.RECONVERGENT B0 ;  /* 0x0000000000007941 */ /* 0x000fea0003800200 */
.L_x_244:
        /* <DEDUP_REMOVED lines=13> */
.L_x_248:
[----:B------:R-:W-:Y:S05]  /*8560*/  BSYNC.RECONVERGENT B5 ;  /* 0x0000000000057941 */ /* 0x000fea0003800200 */
.L_x_247:
        /* <DEDUP_REMOVED lines=19> */
.L_x_250:
[----:B------:R-:W-:Y:S05]  /*86a0*/  BSYNC.RECONVERGENT B5 ;  /* 0x0000000000057941 */ /* 0x000fea0003800200 */
.L_x_249:
[----:B------:R-:W-:-:S04]  /*86b0*/  FSETP.GT.AND P0, PT, R9, R19, PT ;  /* 0x000000130900720b */ /* 0x000fc80003f04000 */
[----:B------:R-:W-:-:S04]  /*86c0*/  FSETP.LT.OR P0, PT, R9, 0.0010000000474974513054, P0 ;  /* 0x3a83126f0900780b */ /* 0x000fc80000701400 */
[----:B------:R-:W-:Y:S02]  /*86d0*/  FSEL R17, R19, R9, P0 ;  /* 0x0000000913117208 */ /* 0x000fe40000000000 */
[----:B------:R-:W-:-:S07]  /*86e0*/  SEL R18, R20, 0x1, P0 ;  /* 0x0000000114127807 */ /* 0x000fce0000000000 */
.L_x_243:
[----:B------:R-:W-:Y:S05]  /*86f0*/  BSYNC.RECONVERGENT B4 ;  /* 0x0000000000047941 */ /* 0x000fea0003800200 */
.L_x_242:
[----:B------:R-:W-:Y:S01]  /*8700*/  IADD3 R13, PT, PT, R13, 0x7, RZ ;  /* 0x000000070d0d7810 */ /* 0x000fe20007ffe0ff */
[----:B------:R-:W-:Y:S01]  /*8710*/  HFMA2 R11, -RZ, RZ, 1.44921875, -19.203125 ;  /* 0x3dcccccdff0b7431 */ /* 0x000fe200000001ff */
[----:B------:R-:W-:Y:S01]  /*8720*/  IADD3 R6, PT, PT, R21, 0x1, RZ ;  /* 0x0000000115067810 */ /* 0x000fe20007ffe0ff */
[----:B------:R-:W-:Y:S01]  /*8730*/  BSSY.RECONVERGENT B4, `(.L_x_251) ;  /* 0x000004f000047945 */ /* 0x000fe20003800200 */
[----:B------:R-:W-:Y:S02]  /*8740*/  IMAD.MOV.U32 R19, RZ, RZ, R17 ;  /* 0x000000ffff137224 */ /* 0x000fe400078e0011 */
[----:B------:R-:W-:-:S04]  /*8750*/  IMAD.HI.U32 R10, R13, -0x33333333, RZ ;  /* 0xcccccccd0d0a7827 */ /* 0x000fc800078e00ff */
[----:B------:R-:W-:Y:S01]  /*8760*/  IMAD.HI.U32 R9, R6, -0x33333333, RZ ;  /* 0xcccccccd06097827 */ /* 0x000fe200078e00ff */
[----:B------:R-:W-:-:S04]  /*8770*/  SHF.R.U32.HI R10, RZ, 0x2, R10 ;  /* 0x00000002ff0a7819 */ /* 0x000fc8000001160a */
[----:B------:R-:W-:Y:S01]  /*8780*/  SHF.R.U32.HI R9, RZ, 0x3, R9 ;  /* 0x00000003ff097819 */ /* 0x000fe20000011609 */
[----:B------:R-:W-:-:S04]  /*8790*/  IMAD R10, R10, -0x5, R13 ;  /* 0xfffffffb0a0a7824 */ /* 0x000fc800078e020d */
[----:B------:R-:W-:Y:S01]  /*87a0*/  IMAD R9, R9, -0xa, R6 ;  /* 0xfffffff609097824 */ /* 0x000fe200078e0206 */
[----:B------:R-:W-:-:S04]  /*87b0*/  I2FP.F32.U32 R10, R10 ;  /* 0x0000000a000a7245 */ /* 0x000fc80000201000 */
[----:B------:R-:W-:Y:S01]  /*87c0*/  I2FP.F32.U32 R9, R9 ;  /* 0x0000000900097245 */ /* 0x000fe20000201000 */
[----:B------:R-:W-:-:S04]  /*87d0*/  FFMA R10, R10, R11, 0.30000001192092895508 ;  /* 0x3e99999a0a0a7423 */ /* 0x000fc8000000000b */
[----:B------:R-:W-:Y:S01]  /*87e0*/  FADD R9, R9, -4.5 ;  /* 0xc090000009097421 */ /* 0x000fe20000000000 */
[----:B------:R-:W-:-:S03]  /*87f0*/  FADD R6, R15, -R10 ;  /* 0x8000000a0f067221 */ /* 0x000fc60000000000 */
[----:B------:R-:W-:Y:S01]  /*8800*/  FADD R9, R16, -R9 ;  /* 0x8000000910097221 */ /* 0x000fe20000000000 */
[C---:B------:R-:W-:Y:S01]  /*8810*/  FMUL R20, R6.reuse, R6 ;  /* 0x0000000606147220 */ /* 0x040fe20000400000 */
[----:B------:R-:W-:-:S03]  /*8820*/  FMUL R11, R6, R23 ;  /* 0x00000017060b7220 */ /* 0x000fc60000400000 */
[C---:B------:R-:W-:Y:S01]  /*8830*/  FFMA R20, R9.reuse, R9, R20 ;  /* 0x0000000909147223 */ /* 0x040fe20000000014 */
[----:B------:R-:W-:-:S03]  /*8840*/  FFMA R11, R9, R24, R11 ;  /* 0x00000018090b7223 */ /* 0x000fc6000000000b */
[----:B------:R-:W-:Y:S01]  /*8850*/  FADD R5, R5, R20 ;  /* 0x0000001405057221 */ /* 0x000fe20000000000 */
[----:B------:R-:W-:Y:S01]  /*8860*/  FADD R12, R12, R11 ;  /* 0x0000000b0c0c7221 */ /* 0x000fe20000000000 */
[----:B------:R-:W-:Y:S02]  /*8870*/  MOV R20, R18 ;  /* 0x0000001200147202 */ /* 0x000fe40000000f00 */
        /* <DEDUP_REMOVED lines=15> */
.L_x_254:
[----:B-1----:R-:W-:Y:S01]  /*8970*/  FMUL.FTZ R5, R6, R9 ;  /* 0x0000000906057220 */ /* 0x002fe20000410000 */
[----:B------:R-:W-:-:S03]  /*8980*/  FMUL.FTZ R9, R9, 0.5 ;  /* 0x3f00000009097820 */ /* 0x000fc60000410000 */
[----:B------:R-:W-:-:S04]  /*8990*/  FFMA R6, -R5, R5, R6 ;  /* 0x0000000505067223 */ /* 0x000fc80000000106 */
[----:B------:R-:W-:-:S07]  /*89a0*/  FFMA R5, R6, R9, R5 ;  /* 0x0000000906057223 */ /* 0x000fce0000000005 */
.L_x_255:
[----:B------:R-:W-:Y:S05]  /*89b0*/  BSYNC.RECONVERGENT B0 ;  /* 0x0000000000007941 */ /* 0x000fea0003800200 */
.L_x_253:
        /* <DEDUP_REMOVED lines=14> */
.L_x_257:
[----:B------:R-:W-:Y:S05]  /*8aa0*/  BSYNC.RECONVERGENT B5 ;  /* 0x0000000000057941 */ /* 0x000fea0003800200 */
.L_x_256:
        /* <DEDUP_REMOVED lines=18> */
.L_x_259:
[----:B------:R-:W-:Y:S05]  /*8bd0*/  BSYNC.RECONVERGENT B5 ;  /* 0x0000000000057941 */ /* 0x000fea0003800200 */
.L_x_258:
[----:B------:R-:W-:-:S04]  /*8be0*/  FSETP.GT.AND P0, PT, R9, R17, PT ;  /* 0x000000110900720b */ /* 0x000fc80003f04000 */
[----:B------:R-:W-:-:S04]  /*8bf0*/  FSETP.LT.OR P0, PT, R9, 0.0010000000474974513054, P0 ;  /* 0x3a83126f0900780b */ /* 0x000fc80000701400 */
[----:B------:R-:W-:Y:S02]  /*8c00*/  FSEL R19, R17, R9, P0 ;  /* 0x0000000911137208 */ /* 0x000fe40000000000 */
[----:B------:R-:W-:-:S07]  /*8c10*/  SEL R20, R18, 0x1, P0 ;  /* 0x0000000112147807 */ /* 0x000fce0000000000 */
.L_x_252:
[----:B------:R-:W-:Y:S05]  /*8c20*/  BSYNC.RECONVERGENT B4 ;  /* 0x0000000000047941 */ /* 0x000fea0003800200 */
.L_x_251:
[----:B------:R-:W-:-:S04]  /*8c30*/  IADD3 R21, PT, PT, R21, 0x2, RZ ;  /* 0x0000000215157810 */ /* 0x000fc80007ffe0ff */
[----:B------:R-:W-:-:S13]  /*8c40*/  ISETP.NE.AND P0, PT, R21, UR6, PT ;  /* 0x0000000615007c0c */ /* 0x000fda000bf05270 */
[----:B------:R-:W-:Y:S05]  /*8c50*/  @P0 BRA `(.L_x_260) ;  /* 0xfffffff400480947 */ /* 0x000fea000383ffff */
[----:B------:R-:W-:-:S07]  /*8c60*/  MOV R5, UR6 ;  /* 0x0000000600057c02 */ /* 0x000fce0008000f00 */
.L_x_241:
[----:B------:R-:W0:Y:S01]  /*8c70*/  LDCU UR5, c[0x0][0x3a8] ;  /* 0x00007500ff0577ac */ /* 0x000e220008000800 */
[----:B------:R-:W-:Y:S01]  /*8c80*/  BSSY.RECONVERGENT B4, `(.L_x_240) ;  /* 0x0000059000047945 */ /* 0x000fe20003800200 */
[----:B------:R-:W-:Y:S02]  /*8c90*/  MOV R13, R20 ;  /* 0x00000014000d7202 */ /* 0x000fe40000000f00 */
[----:B------:R-:W-:Y:S01]  /*8ca0*/  MOV R12, R19 ;  /* 0x00000013000c7202 */ /* 0x000fe20000000f00 */
[----:B0-----:R-:W-:-:S04]  /*8cb0*/  ULOP3.LUT UR5, UR5, 0x1, URZ, 0xc0, !UPT ;  /* 0x0000000105057892 */ /* 0x001fc8000f8ec0ff */
[----:B------:R-:W-:-:S09]  /*8cc0*/  UISETP.NE.U32.AND UP0, UPT, UR5, 0x1, UPT ;  /* 0x000000010500788c */ /* 0x000fd2000bf05070 */
[----:B------:R-:W-:Y:S05]  /*8cd0*/  BRA.U UP0, `(.L_x_261) ;  /* 0x00000005004c7547 */ /* 0x000fea000b800000 */
[C---:B------:R-:W-:Y:S02]  /*8ce0*/  IMAD R9, R5.reuse, 0x7, RZ ;  /* 0x0000000705097824 */ /* 0x040fe400078e02ff */
[----:B------:R-:W-:Y:S02]  /*8cf0*/  HFMA2 R11, -RZ, RZ, 1.44921875, -19.203125 ;  /* 0x3dcccccdff0b7431 */ /* 0x000fe400000001ff */
[----:B------:R-:W-:-:S04]  /*8d00*/  IMAD.HI.U32 R6, R5, 0x66666667, RZ ;  /* 0x6666666705067827 */ /* 0x000fc800078e00ff */
[----:B------:R-:W-:Y:S01]  /*8d10*/  IMAD.HI.U32 R10, R9, -0x33333333, RZ ;  /* 0xcccccccd090a7827 */ /* 0x000fe200078e00ff */
[----:B------:R-:W-:-:S04]  /*8d20*/  SHF.R.U32.HI R6, RZ, 0x2, R6 ;  /* 0x00000002ff067819 */ /* 0x000fc80000011606 */
[----:B------:R-:W-:Y:S01]  /*8d30*/  SHF.R.U32.HI R10, RZ, 0x2, R10 ;  /* 0x00000002ff0a7819 */ /* 0x000fe2000001160a */
[----:B------:R-:W-:Y:S01]  /*8d40*/  IMAD R5, R6, -0xa, R5 ;  /* 0xfffffff606057824 */ /* 0x000fe200078e0205 */
[----:B------:R-:W-:-:S03]  /*8d50*/  I2FP.F32.U32 R6, R6 ;  /* 0x0000000600067245 */ /* 0x000fc60000201000 */
[----:B------:R-:W-:Y:S01]  /*8d60*/  IMAD R10, R10, -0x5, R9 ;  /* 0xfffffffb0a0a7824 */ /* 0x000fe200078e0209 */
[----:B------:R-:W-:Y:S02]  /*8d70*/  I2FP.F32.U32 R5, R5 ;  /* 0x0000000500057245 */ /* 0x000fe40000201000 */
[----:B------:R-:W-:Y:S02]  /*8d80*/  MOV R9, 0x3fc00000 ;  /* 0x3fc0000000097802 */ /* 0x000fe40000000f00 */
[----:B------:R-:W-:Y:S01]  /*8d90*/  I2FP.F32.U32 R10, R10 ;  /* 0x0000000a000a7245 */ /* 0x000fe20000201000 */
[----:B------:R-:W-:Y:S02]  /*8da0*/  FADD R5, R5, -4.5 ;  /* 0xc090000005057421 */ /* 0x000fe40000000000 */
[----:B------:R-:W-:Y:S02]  /*8db0*/  FFMA R9, R6, -R9, -2 ;  /* 0xc000000006097423 */ /* 0x000fe40000000809 */
[----:B------:R-:W-:Y:S01]  /*8dc0*/  FFMA R10, R10, R11, 0.30000001192092895508 ;  /* 0x3e99999a0a0a7423 */ /* 0x000fe2000000000b */
[----:B------:R-:W-:Y:S01]  /*8dd0*/  FADD R5, R16, -R5 ;  /* 0x8000000510057221 */ /* 0x000fe20000000000 */
[----:B------:R-:W-:-:S02]  /*8de0*/  FADD R9, R14, -R9 ;  /* 0x800000090e097221 */ /* 0x000fc40000000000 */
[----:B------:R-:W-:-:S04]  /*8df0*/  FADD R12, R15, -R10 ;  /* 0x8000000a0f0c7221 */ /* 0x000fc80000000000 */
[C---:B------:R-:W-:Y:S01]  /*8e00*/  FMUL R6, R12.reuse, R12 ;  /* 0x0000000c0c067220 */ /* 0x040fe20000400000 */
[----:B------:R-:W-:Y:S01]  /*8e10*/  FMUL R11, R12, R23 ;  /* 0x000000170c0b7220 */ /* 0x000fe20000400000 */
[----:B------:R-:W-:Y:S02]  /*8e20*/  MOV R12, R19 ;  /* 0x00000013000c7202 */ /* 0x000fe40000000f00 */
[C---:B------:R-:W-:Y:S01]  /*8e30*/  FFMA R6, R5.reuse, R5, R6 ;  /* 0x0000000505067223 */ /* 0x040fe20000000006 */
[----:B------:R-:W-:-:S03]  /*8e40*/  FFMA R5, R5, R24, R11 ;  /* 0x0000001805057223 */ /* 0x000fc6000000000b */
[C---:B------:R-:W-:Y:S01]  /*8e50*/  FFMA R13, R9.reuse, R9, R6 ;  /* 0x00000009090d7223 */ /* 0x040fe20000000006 */
[----:B------:R-:W-:-:S03]  /*8e60*/  FFMA R5, R9, R22, R5 ;  /* 0x0000001609057223 */ /* 0x000fc60000000005 */
[----:B------:R-:W-:Y:S01]  /*8e70*/  FFMA R10, -R10, R10, R13 ;  /* 0x0000000a0a0a7223 */ /* 0x000fe2000000010d */
[----:B------:R-:W-:-:S03]  /*8e80*/  MOV R13, R20 ;  /* 0x00000014000d7202 */ /* 0x000fc60000000f00 */
        /* <DEDUP_REMOVED lines=13> */
.L_x_263:
[----:B-1----:R-:W-:Y:S01]  /*8f60*/  FMUL.FTZ R6, R9, R10 ;  /* 0x0000000a09067220 */ /* 0x002fe20000410000 */
[----:B------:R-:W-:-:S03]  /*8f70*/  FMUL.FTZ R10, R10, 0.5 ;  /* 0x3f0000000a0a7820 */ /* 0x000fc60000410000 */
[----:B------:R-:W-:-:S04]  /*8f80*/  FFMA R9, -R6, R6, R9 ;  /* 0x0000000606097223 */ /* 0x000fc80000000109 */
[----:B------:R-:W-:-:S07]  /*8f90*/  FFMA R6, R9, R10, R6 ;  /* 0x0000000a09067223 */ /* 0x000fce0000000006 */
.L_x_264:
[----:B------:R-:W-:Y:S05]  /*8fa0*/  BSYNC.RECONVERGENT B0 ;  /* 0x0000000000007941 */ /* 0x000fea0003800200 */
.L_x_262:
        /* <DEDUP_REMOVED lines=15> */
.L_x_266:
[----:B------:R-:W-:Y:S05]  /*90a0*/  BSYNC.RECONVERGENT B5 ;  /* 0x0000000000057941 */ /* 0x000fea0003800200 */
.L_x_265:
[C---:B------:R-:W-:Y:S01]  /*90b0*/  FSETP.GT.AND P0, PT, R12.reuse, R19, PT ;  /* 0x000000130c00720b */ /* 0x040fe20003f04000 */
[----:B------:R-:W-:Y:S01]  /*90c0*/  HFMA2 R13, -RZ, RZ, 0, 5.9604644775390625e-08 ;  /* 0x00000001ff0d7431 */ /* 0x000fe200000001ff */
[----:B------:R-:W-:-:S13]  /*90d0*/  FSETP.GEU.AND P1, PT, R12, 0.0010000000474974513054, PT ;  /* 0x3a83126f0c00780b */ /* 0x000fda0003f2e000 */
        /* <DEDUP_REMOVED lines=14> */
.L_x_268:
[----:B------:R-:W-:Y:S05]  /*91c0*/  BSYNC.RECONVERGENT B5 ;  /* 0x0000000000057941 */ /* 0x000fea0003800200 */
.L_x_267:
[----:B------:R-:W-:-:S04]  /*91d0*/  FSETP.GT.AND P0, PT, R9, R19, PT ;  /* 0x000000130900720b */ /* 0x000fc80003f04000 */
[----:B------:R-:W-:-:S04]  /*91e0*/  FSETP.LT.OR P0, PT, R9, 0.0010000000474974513054, P0 ;  /* 0x3a83126f0900780b */ /* 0x000fc80000701400 */
[----:B------:R-:W-:Y:S02]  /*91f0*/  FSEL R12, R19, R9, P0 ;  /* 0x00000009130c7208 */ /* 0x000fe40000000000 */
[----:B------:R-:W-:-:S07]  /*9200*/  SEL R13, R20, 0x1, P0 ;  /* 0x00000001140d7807 */ /* 0x000fce0000000000 */
.L_x_261:
[----:B------:R-:W-:Y:S05]  /*9210*/  BSYNC.RECONVERGENT B4 ;  /* 0x0000000000047941 */ /* 0x000fea0003800200 */
.L_x_240:
[----:B------:R-:W-:-:S04]  /*9220*/  FFMA R23, RZ, R24, R23 ;  /* 0x00000018ff177223 */ /* 0x000fc80000000017 */
        /* <DEDUP_REMOVED lines=19> */
.L_x_270:
[----:B------:R-:W-:Y:S05]  /*9360*/  BSYNC.RECONVERGENT B4 ;  /* 0x0000000000047941 */ /* 0x000fea0003800200 */
.L_x_269:
[C---:B------:R-:W-:Y:S02]  /*9370*/  FSETP.GEU.AND P1, PT, R9.reuse, 0.0010000000474974513054, PT ;  /* 0x3a83126f0900780b */ /* 0x040fe40003f2e000 */
[----:B------:R-:W-:-:S11]  /*9380*/  FSETP.GT.AND P0, PT, R9, R12, PT ;  /* 0x0000000c0900720b */ /* 0x000fd60003f04000 */
[----:B------:R-:W-:Y:S01]  /*9390*/  @P1 SEL R13, R13, 0x1, P0 ;  /* 0x000000010d0d1807 */ /* 0x000fe20000000000 */
[----:B------:R-:W-:Y:S06]  /*93a0*/  BRA `(.L_x_237) ;  /* 0x0000000c00b07947 */ /* 0x000fec0003800000 */
.L_x_201:
[----:B------:R-:W-:Y:S01]  /*93b0*/  FADD R10, R15, -1 ;  /* 0xbf8000000f0a7421 */ /* 0x000fe20000000000 */
[-C--:B------:R-:W-:Y:S01]  /*93c0*/  FMUL R9, R23, R23.reuse ;  /* 0x0000001717097220 */ /* 0x080fe20000400000 */
[----:B------:R-:W-:Y:S01]  /*93d0*/  FADD R5, R14, 3.5 ;  /* 0x406000000e057421 */ /* 0x000fe20000000000 */
[----:B------:R-:W-:Y:S01]  /*93e0*/  BSSY.RECONVERGENT B4, `(.L_x_271) ;  /* 0x0000043000047945 */ /* 0x000fe20003800200 */
[C---:B------:R-:W-:Y:S01]  /*93f0*/  FMUL R11, R10.reuse, R10 ;  /* 0x0000000a0a0b7220 */ /* 0x040fe20000400000 */
[----:B------:R-:W-:Y:S01]  /*9400*/  FMUL R13, R10, R23 ;  /* 0x000000170a0d7220 */ /* 0x000fe20000400000 */
[----:B------:R-:W-:Y:S02]  /*9410*/  HFMA2 R17, -RZ, RZ, 10824, -13904 ;  /* 0x7149f2caff117431 */ /* 0x000fe400000001ff */
[----:B------:R-:W-:Y:S01]  /*9420*/  FFMA R6, R16, R16, R11 ;  /* 0x0000001010067223 */ /* 0x000fe2000000000b */
[----:B------:R-:W-:-:S03]  /*9430*/  FFMA R11, R24, R24, R9 ;  /* 0x00000018180b7223 */ /* 0x000fc60000000009 */
[----:B------:R-:W-:Y:S01]  /*9440*/  FFMA R9, R5, R5, R6 ;  /* 0x0000000505097223 */ /* 0x000fe20000000006 */
[----:B------:R-:W-:Y:S01]  /*9450*/  FFMA R6, R16, R24, R13 ;  /* 0x0000001810067223 */ /* 0x000fe2000000000d */
[-C--:B------:R-:W-:Y:S01]  /*9460*/  FFMA R18, R22, R22.reuse, R11 ;  /* 0x0000001616127223 */ /* 0x080fe2000000000b */
[----:B------:R-:W-:Y:S01]  /*9470*/  MOV R13, RZ ;  /* 0x000000ff000d7202 */ /* 0x000fe20000000f00 */
        /* <DEDUP_REMOVED lines=15> */
.L_x_274:
[----:B-1----:R-:W-:Y:S01]  /*9570*/  FMUL.FTZ R6, R9, R10 ;  /* 0x0000000a09067220 */ /* 0x002fe20000410000 */
[----:B------:R-:W-:-:S03]  /*9580*/  FMUL.FTZ R10, R10, 0.5 ;  /* 0x3f0000000a0a7820 */ /* 0x000fc60000410000 */
[----:B------:R-:W-:-:S04]  /*9590*/  FFMA R9, -R6, R6, R9 ;  /* 0x0000000606097223 */ /* 0x000fc80000000109 */
[----:B------:R-:W-:-:S07]  /*95a0*/  FFMA R6, R9, R10, R6 ;  /* 0x0000000a09067223 */ /* 0x000fce0000000006 */
.L_x_275:
[----:B------:R-:W-:Y:S05]  /*95b0*/  BSYNC.RECONVERGENT B0 ;  /* 0x0000000000007941 */ /* 0x000fea0003800200 */
.L_x_273:
        /* <DEDUP_REMOVED lines=13> */
.L_x_277:
[----:B------:R-:W-:Y:S05]  /*9690*/  BSYNC.RECONVERGENT B5 ;  /* 0x0000000000057941 */ /* 0x000fea0003800200 */
.L_x_276:
        /* <DEDUP_REMOVED lines=18> */
.L_x_279:
[----:B------:R-:W-:Y:S05]  /*97c0*/  BSYNC.RECONVERGENT B5 ;  /* 0x0000000000057941 */ /* 0x000fea0003800200 */
.L_x_278:
[----:B------:R-:W-:-:S04]  /*97d0*/  FSETP.GT.AND P0, PT, R9, 1.00000001504746621988e+30, PT ;  /* 0x7149f2ca0900780b */ /* 0x000fc80003f04000 */
[----:B------:R-:W-:-:S04]  /*97e0*/  FSETP.GEU.AND P0, PT, R9, 0.0010000000474974513054, !P0 ;  /* 0x3a83126f0900780b */ /* 0x000fc8000470e000 */
[----:B------:R-:W-:Y:S02]  /*97f0*/  FSEL R17, R9, 1.00000001504746621988e+30, P0 ;  /* 0x7149f2ca09117808 */ /* 0x000fe40000000000 */
[----:B------:R-:W-:-:S07]  /*9800*/  SEL R13, RZ, 0x1, !P0 ;  /* 0x00000001ff0d7807 */ /* 0x000fce0004000000 */
.L_x_272:
[----:B------:R-:W-:Y:S05]  /*9810*/  BSYNC.RECONVERGENT B4 ;  /* 0x0000000000047941 */ /* 0x000fea0003800200 */
.L_x_271:
        /* <DEDUP_REMOVED lines=9> */
[C---:B------:R-:W-:Y:S01]  /*98b0*/  FFMA R10, R9.reuse, R9, R10 ;  /* 0x00000009090a7223 */ /* 0x040fe2000000000a */
[----:B------:R-:W-:-:S03]  /*98c0*/  FFMA R5, R9, R22, R5 ;  /* 0x0000001609057223 */ /* 0x000fc60000000005 */
[----:B------:R-:W-:-:S04]  /*98d0*/  FADD R11, R10, -0.80999994277954101562 ;  /* 0xbf4f5c280a0b7421 */ /* 0x000fc80000000000 */
[----:B------:R-:W-:-:S04]  /*98e0*/  FMUL R6, R18, R11 ;  /* 0x0000000b12067220 */ /* 0x000fc80000400000 */
[----:B------:R-:W-:Y:S01]  /*98f0*/  FFMA R9, R5, R5, -R6 ;  /* 0x0000000505097223 */ /* 0x000fe20000000806 */
[----:B------:R-:W-:-:S04]  /*9900*/  MOV R6, R17 ;  /* 0x0000001100067202 */ /* 0x000fc80000000f00 */
        /* <DEDUP_REMOVED lines=11> */
.L_x_283:
[----:B-1----:R-:W-:Y:S01]  /*99c0*/  FMUL.FTZ R20, R9, R6 ;  /* 0x0000000609147220 */ /* 0x002fe20000410000 */
[----:B------:R-:W-:-:S03]  /*99d0*/  FMUL.FTZ R6, R6, 0.5 ;  /* 0x3f00000006067820 */ /* 0x000fc60000410000 */
[----:B------:R-:W-:-:S04]  /*99e0*/  FFMA R9, -R20, R20, R9 ;  /* 0x0000001414097223 */ /* 0x000fc80000000109 */
[----:B------:R-:W-:-:S07]  /*99f0*/  FFMA R20, R9, R6, R20 ;  /* 0x0000000609147223 */ /* 0x000fce0000000014 */
.L_x_284:
[----:B------:R-:W-:Y:S05]  /*9a00*/  BSYNC.RECONVERGENT B0 ;  /* 0x0000000000007941 */ /* 0x000fea0003800200 */
.L_x_282:
        /* <DEDUP_REMOVED lines=10> */
[----:B------:R-:W-:Y:S01]  /*9ab0*/  MOV R10, R11 ;  /* 0x0000000b000a7202 */ /* 0x000fe20000000f00 */
[----:B------:R-:W-:Y:S01]  /*9ac0*/  IMAD.MOV.U32 R9, RZ, RZ, R18 ;  /* 0x000000ffff097224 */ /* 0x000fe200078e0012 */
[----:B------:R-:W-:-:S07]  /*9ad0*/  MOV R58, 0x9af0 ;  /* 0x00009af0003a7802 */ /* 0x000fce0000000f00 */
[----:B------:R-:W-:Y:S05]  /*9ae0*/  CALL.REL.NOINC `($__internal_2_$__cuda_sm3x_div_rn_noftz_f32_slowpath) ;  /* 0x0000003c00087944 */ /* 0x000fea0003c00000 */
[----:B------:R-:W-:-:S07]  /*9af0*/  MOV R6, R9 ;  /* 0x0000000900067202 */ /* 0x000fce0000000f00 */
.L_x_286:
[----:B------:R-:W-:Y:S05]  /*9b00*/  BSYNC.RECONVERGENT B5 ;  /* 0x0000000000057941 */ /* 0x000fea0003800200 */
.L_x_285:
        /* <DEDUP_REMOVED lines=17> */
.L_x_288:
[----:B------:R-:W-:Y:S05]  /*9c20*/  BSYNC.RECONVERGENT B5 ;  /* 0x0000000000057941 */ /* 0x000fea0003800200 */
.L_x_287:
[----:B------:R-:W-:-:S04]  /*9c30*/  FSETP.GT.AND P0, PT, R9, R17, PT ;  /* 0x000000110900720b */ /* 0x000fc80003f04000 */
[----:B------:R-:W-:-:S04]  /*9c40*/  FSETP.LT.OR P0, PT, R9, 0.0010000000474974513054, P0 ;  /* 0x3a83126f0900780b */ /* 0x000fc80000701400 */
[----:B------:R-:W-:Y:S02]  /*9c50*/  FSEL R6, R17, R9, P0 ;  /* 0x0000000911067208 */ /* 0x000fe40000000000 */
[----:B------:R-:W-:-:S07]  /*9c60*/  SEL R12, R13, 0x1, P0 ;  /* 0x000000010d0c7807 */ /* 0x000fce0000000000 */
.L_x_281:
[----:B------:R-:W-:Y:S05]  /*9c70*/  BSYNC.RECONVERGENT B4 ;  /* 0x0000000000047941 */ /* 0x000fea0003800200 */
.L_x_280:
[----:B------:R-:W-:Y:S01]  /*9c80*/  FADD R10, R15, -0.80000001192092895508 ;  /* 0xbf4ccccd0f0a7421 */ /* 0x000fe20000000000 */
[----:B------:R-:W-:Y:S01]  /*9c90*/  FADD R5, R16, -1.7000000476837158203 ;  /* 0xbfd9999a10057421 */ /* 0x000fe20000000000 */
[----:B------:R-:W-:Y:S01]  /*9ca0*/  FADD R11, R14, 2 ;  /* 0x400000000e0b7421 */ /* 0x000fe20000000000 */
        /* <DEDUP_REMOVED lines=23> */
.L_x_292:
[----:B-1----:R-:W-:Y:S01]  /*9e20*/  FMUL.FTZ R20, R9, R10 ;  /* 0x0000000a09147220 */ /* 0x002fe20000410000 */
[----:B------:R-:W-:-:S03]  /*9e30*/  FMUL.FTZ R10, R10, 0.5 ;  /* 0x3f0000000a0a7820 */ /* 0x000fc60000410000 */
[----:B------:R-:W-:-:S04]  /*9e40*/  FFMA R9, -R20, R20, R9 ;  /* 0x0000001414097223 */ /* 0x000fc80000000109 */
[----:B------:R-:W-:-:S07]  /*9e50*/  FFMA R20, R9, R10, R20 ;  /* 0x0000000a09147223 */ /* 0x000fce0000000014 */
.L_x_293:
[----:B------:R-:W-:Y:S05]  /*9e60*/  BSYNC.RECONVERGENT B0 ;  /* 0x0000000000007941 */ /* 0x000fea0003800200 */
.L_x_291:
        /* <DEDUP_REMOVED lines=14> */
.L_x_295:
[----:B------:R-:W-:Y:S05]  /*9f50*/  BSYNC.RECONVERGENT B5 ;  /* 0x0000000000057941 */ /* 0x000fea0003800200 */
.L_x_294:
        /* <DEDUP_REMOVED lines=19> */
.L_x_297:
[----:B------:R-:W-:Y:S05]  /*a090*/  BSYNC.RECONVERGENT B5 ;  /* 0x0000000000057941 */ /* 0x000fea0003800200 */
.L_x_296:
[----:B------:R-:W-:-:S04]  /*a0a0*/  FSETP.GT.AND P0, PT, R9, R6, PT ;  /* 0x000000060900720b */ /* 0x000fc80003f04000 */
[----:B------:R-:W-:-:S04]  /*a0b0*/  FSETP.LT.OR P0, PT, R9, 0.0010000000474974513054, P0 ;  /* 0x3a83126f0900780b */ /* 0x000fc80000701400 */
[----:B------:R-:W-:Y:S02]  /*a0c0*/  FSEL R17, R6, R9, P0 ;  /* 0x0000000906117208 */ /* 0x000fe40000000000 */
[----:B------:R-:W-:-:S07]  /*a0d0*/  SEL R13, R12, 0x1, P0 ;  /* 0x000000010c0d7807 */ /* 0x000fce0000000000 */
.L_x_290:
[----:B------:R-:W-:Y:S05]  /*a0e0*/  BSYNC.RECONVERGENT B4 ;  /* 0x0000000000047941 */ /* 0x000fea0003800200 */
.L_x_289:
        /* <DEDUP_REMOVED lines=20> */
.L_x_299:
[----:B------:R-:W-:Y:S05]  /*a230*/  BSYNC.RECONVERGENT B4 ;  /* 0x0000000000047941 */ /* 0x000fea0003800200 */
.L_x_298:
[C---:B------:R-:W-:Y:S02]  /*a240*/  FSETP.GEU.AND P1, PT, R9.reuse, 0.0010000000474974513054, PT ;  /* 0x3a83126f0900780b */ /* 0x040fe40003f2e000 */
[----:B------:R-:W-:-:S11]  /*a250*/  FSETP.GT.AND P0, PT, R9, R17, PT ;  /* 0x000000110900720b */ /* 0x000fd60003f04000 */
[----:B------:R-:W-:-:S07]  /*a260*/  @P1 SEL R13, R13, 0x1, P0 ;  /* 0x000000010d0d1807 */ /* 0x000fce0000000000 */
.L_x_237:
[----:B------:R-:W-:Y:S05]  /*a270*/  BSYNC.RECONVERGENT B3 ;  /* 0x0000000000037941 */ /* 0x000fea0003800200 */
.L_x_200:
[----:B------:R-:W-:Y:S01]  /*a280*/  FMUL R5, R33, -0.39801487326622009277 ;  /* 0xbecbc89b21057820 */ /* 0x000fe20000400000 */
[----:B------:R-:W-:Y:S01]  /*a290*/  ISETP.NE.AND P0, PT, R13, RZ, PT ;  /* 0x000000ff0d00720c */ /* 0x000fe20003f05270 */
[----:B------:R-:W-:Y:S02]  /*a2a0*/  BSSY.RECONVERGENT B3, `(.L_x_300) ;  /* 0x0000131000037945 */ /* 0x000fe40003800200 */
[----:B------:R-:W-:-:S04]  /*a2b0*/  FFMA R5, R34, 0.89553344249725341797, R5 ;  /* 0x3f6541ae22057823 */ /* 0x000fc80000000005 */
[----:B------:R-:W-:Y:S01]  /*a2c0*/  FFMA R6, R36, -0.19900743663311004639, R5 ;  /* 0xbe4bc89b24067823 */ /* 0x000fe20000000005 */
[----:B------:R-:W-:Y:S02]  /*a2d0*/  FSEL R5, RZ, 1, P0 ;  /* 0x3f800000ff057808 */ /* 0x000fe40000000000 */
[----:B------:R-:W-:Y:S02]  /*a2e0*/  FSETP.GT.AND P0, PT, R28, 0.5, PT ;  /* 0x3f0000001c00780b */ /* 0x000fe40003f04000 */
[----:B------:R-:W-:-:S05]  /*a2f0*/  FMNMX R6, RZ, R6, !PT ;  /* 0x00000006ff067209 */ /* 0x000fca0007800000 */
[----:B------:R-:W-:-:S04]  /*a300*/  FMUL R5, R5, R6 ;  /* 0x0000000605057220 */ /* 0x000fc80000400000 */
[C---:B------:R-:W-:Y:S01]  /*a310*/  FMUL R6, R5.reuse, 3 ;  /* 0x4040000005067820 */ /* 0x040fe20000400000 */
[C---:B------:R-:W-:Y:S01]  /*a320*/  FMUL R9, R5.reuse, 2.7999999523162841797 ;  /* 0x4033333305097820 */ /* 0x040fe20000400000 */
[----:B------:R-:W-:Y:S02]  /*a330*/  FMUL R10, R5, 2.5 ;  /* 0x40200000050a7820 */ /* 0x000fe40000400000 */
[----:B------:R-:W-:Y:S01]  /*a340*/  FMUL R6, R6, R27 ;  /* 0x0000001b06067220 */ /* 0x000fe20000400000 */
[----:B------:R-:W-:Y:S01]  /*a350*/  FMUL R9, R9, R38 ;  /* 0x0000002609097220 */ /* 0x000fe20000400000 */
[----:B------:R-:W-:Y:S02]  /*a360*/  FMUL R10, R10, R35 ;  /* 0x000000230a0a7220 */ /* 0x000fe40000400000 */
[----:B------:R-:W-:Y:S01]  /*a370*/  FFMA R39, R6, R2, R39 ;  /* 0x0000000206277223 */ /* 0x000fe20000000027 */
[----:B------:R-:W-:Y:S01]  /*a380*/  FFMA R40, R9, R3, R40 ;  /* 0x0000000309287223 */ /* 0x000fe20000000028 */
[----:B------:R-:W-:Y:S01]  /*a390*/  FFMA R41, R10, R4, R41 ;  /* 0x000000040a297223 */ /* 0x000fe20000000029 */
[----:B------:R-:W-:Y:S06]  /*a3a0*/  @P0 BRA `(.L_x_301) ;  /* 0x0000000800b40947 */ /* 0x000fec0003800000 */
[----:B------:R-:W-:Y:S01]  /*a3b0*/  BSSY.RECONVERGENT B0, `(.L_x_302) ;  /* 0x0000025000007945 */ /* 0x000fe20003800200 */
.L_x_303:
[----:B------:R-:W-:Y:S01]  /*a3c0*/  SHF.L.U32 R5, R44, 0xd, RZ ;  /* 0x0000000d2c057819 */ /* 0x000fe200000006ff */
[----:B------:R-:W-:-:S03]  /*a3d0*/  HFMA2 R10, -RZ, RZ, 2, 0 ;  /* 0x40000000ff0a7431 */ /* 0x000fc600000001ff */
        /* <DEDUP_REMOVED lines=13> */
[----:B------:R-:W-:Y:S01]  /*a4b0*/  FFMA R13, R5, R10, -1 ;  /* 0xbf800000050d7423 */ /* 0x000fe2000000000a */
[----:B------:R-:W-:-:S04]  /*a4c0*/  LOP3.LUT R6, R6, R7, RZ, 0x3c, !PT ;  /* 0x0000000706067212 */ /* 0x000fc800078e3cff */
[----:B------:R-:W-:-:S04]  /*a4d0*/  SHF.L.U32 R7, R6, 0xd, RZ ;  /* 0x0000000d06077819 */ /* 0x000fc800000006ff */
[----:B------:R-:W-:Y:S02]  /*a4e0*/  LOP3.LUT R7, R7, R6, RZ, 0x3c, !PT ;  /* 0x0000000607077212 */ /* 0x000fe400078e3cff */
[----:B------:R-:W-:Y:S02]  /*a4f0*/  LOP3.LUT R6, R6, 0xffffff, RZ, 0xc0, !PT ;  /* 0x00ffffff06067812 */ /* 0x000fe400078ec0ff */
[----:B------:R-:W-:Y:S02]  /*a500*/  SHF.R.U32.HI R8, RZ, 0x11, R7 ;  /* 0x00000011ff087819 */ /* 0x000fe40000011607 */
[----:B------:R-:W-:Y:S02]  /*a510*/  I2FP.F32.U32 R6, R6 ;  /* 0x0000000600067245 */ /* 0x000fe40000201000 */
[----:B------:R-:W-:-:S04]  /*a520*/  LOP3.LUT R8, R8, R7, RZ, 0x3c, !PT ;  /* 0x0000000708087212 */ /* 0x000fc800078e3cff */
[----:B------:R-:W-:-:S04]  /*a530*/  SHF.L.U32 R7, R8, 0x5, RZ ;  /* 0x0000000508077819 */ /* 0x000fc800000006ff */
[----:B------:R-:W-:Y:S01]  /*a540*/  LOP3.LUT R44, R7, R8, RZ, 0x3c, !PT ;  /* 0x00000008072c7212 */ /* 0x000fe200078e3cff */
[----:B------:R-:W-:-:S03]  /*a550*/  FMUL R7, R6, 5.9604644775390625e-08 ;  /* 0x3380000006077820 */ /* 0x000fc60000400000 */
[----:B------:R-:W-:Y:S01]  /*a560*/  LOP3.LUT R8, R44, 0xffffff, RZ, 0xc0, !PT ;  /* 0x00ffffff2c087812 */ /* 0x000fe200078ec0ff */
[----:B------:R-:W-:-:S03]  /*a570*/  FFMA R6, R7, R10, -1 ;  /* 0xbf80000007067423 */ /* 0x000fc6000000000a */
[----:B------:R-:W-:Y:S01]  /*a580*/  I2FP.F32.U32 R7, R8 ;  /* 0x0000000800077245 */ /* 0x000fe20000201000 */
[----:B------:R-:W-:-:S04]  /*a590*/  FMUL R8, R6, R6 ;  /* 0x0000000606087220 */ /* 0x000fc80000400000 */
[----:B------:R-:W-:Y:S01]  /*a5a0*/  FMUL R5, R7, 5.9604644775390625e-08 ;  /* 0x3380000007057820 */ /* 0x000fe20000400000 */
[----:B------:R-:W-:-:S03]  /*a5b0*/  FFMA R8, R13, R13, R8 ;  /* 0x0000000d0d087223 */ /* 0x000fc60000000008 */
[----:B------:R-:W-:-:S04]  /*a5c0*/  FFMA R5, R5, R10, -1 ;  /* 0xbf80000005057423 */ /* 0x000fc8000000000a */
[----:B------:R-:W-:-:S05]  /*a5d0*/  FFMA R9, R5, R5, R8 ;  /* 0x0000000505097223 */ /* 0x000fca0000000008 */
[----:B------:R-:W-:-:S13]  /*a5e0*/  FSETP.GEU.AND P0, PT, R9, 1, PT ;  /* 0x3f8000000900780b */ /* 0x000fda0003f0e000 */
[----:B------:R-:W-:Y:S05]  /*a5f0*/  @P0 BRA `(.L_x_303) ;  /* 0xfffffffc00700947 */ /* 0x000fea000383ffff */
[----:B------:R-:W-:Y:S05]  /*a600*/  BSYNC.RECONVERGENT B0 ;  /* 0x0000000000007941 */ /* 0x000fea0003800200 */
.L_x_302:
        /* <DEDUP_REMOVED lines=9> */
.L_x_305:
[----:B-1----:R-:W-:Y:S01]  /*a6a0*/  FMUL.FTZ R12, R9, R8 ;  /* 0x00000008090c7220 */ /* 0x002fe20000410000 */
[----:B------:R-:W-:-:S03]  /*a6b0*/  FMUL.FTZ R8, R8, 0.5 ;  /* 0x3f00000008087820 */ /* 0x000fc60000410000 */
[----:B------:R-:W-:-:S04]  /*a6c0*/  FFMA R7, -R12, R12, R9 ;  /* 0x0000000c0c077223 */ /* 0x000fc80000000109 */
[----:B------:R-:W-:-:S07]  /*a6d0*/  FFMA R12, R7, R8, R12 ;  /* 0x00000008070c7223 */ /* 0x000fce000000000c */
.L_x_306:
[----:B------:R-:W-:Y:S05]  /*a6e0*/  BSYNC.RECONVERGENT B0 ;  /* 0x0000000000007941 */ /* 0x000fea0003800200 */
.L_x_304:
        /* <DEDUP_REMOVED lines=19> */
.L_x_310:
[----:B------:R-:W-:Y:S05]  /*a820*/  BSYNC.RECONVERGENT B5 ;  /* 0x0000000000057941 */ /* 0x000fea0003800200 */
.L_x_309:
        /* <DEDUP_REMOVED lines=14> */
.L_x_312:
[----:B------:R-:W-:Y:S05]  /*a910*/  BSYNC.RECONVERGENT B5 ;  /* 0x0000000000057941 */ /* 0x000fea0003800200 */
.L_x_311:
        /* <DEDUP_REMOVED lines=13> */
.L_x_313:
[----:B------:R-:W-:Y:S05]  /*a9f0*/  BSYNC.RECONVERGENT B5 ;  /* 0x0000000000057941 */ /* 0x000fea0003800200 */
.L_x_308:
[----:B------:R-:W-:Y:S05]  /*aa00*/  BSYNC.RECONVERGENT B4 ;  /* 0x0000000000047941 */ /* 0x000fea0003800200 */
.L_x_307:
[----:B------:R-:W-:Y:S01]  /*aa10*/  FADD R6, R7, R34 ;  /* 0x0000002207067221 */ /* 0x000fe20000000000 */
[----:B------:R-:W-:Y:S01]  /*aa20*/  FADD R13, R8, R33 ;  /* 0x00000021080d7221 */ /* 0x000fe20000000000 */
[----:B------:R-:W-:Y:S01]  /*aa30*/  FADD R5, R9, R36 ;  /* 0x0000002409057221 */ /* 0x000fe20000000000 */
[----:B------:R-:W-:Y:S01]  /*aa40*/  BSSY.RECONVERGENT B0, `(.L_x_314) ;  /* 0x0000010000007945 */ /* 0x000fe20003800200 */
        /* <DEDUP_REMOVED lines=11> */
.L_x_315:
[----:B------:R-:W-:Y:S01]  /*ab00*/  FMUL.FTZ R12, R9, R8 ;  /* 0x00000008090c7220 */ /* 0x000fe20000410000 */
[----:B------:R-:W-:-:S03]  /*ab10*/  FMUL.FTZ R8, R8, 0.5 ;  /* 0x3f00000008087820 */ /* 0x000fc60000410000 */
[----:B------:R-:W-:-:S04]  /*ab20*/  FFMA R7, -R12, R12, R9 ;  /* 0x0000000c0c077223 */ /* 0x000fc80000000109 */
[----:B------:R-:W-:-:S07]  /*ab30*/  FFMA R12, R7, R8, R12 ;  /* 0x00000008070c7223 */ /* 0x000fce000000000c */
.L_x_316:
[----:B------:R-:W-:Y:S05]  /*ab40*/  BSYNC.RECONVERGENT B0 ;  /* 0x0000000000007941 */ /* 0x000fea0003800200 */
.L_x_314:
[----:B------:R-:W-:Y:S01]  /*ab50*/  FSETP.GT.AND P0, PT, R12, RZ, PT ;  /* 0x000000ff0c00720b */ /* 0x000fe20003f04000 */
[----:B------:R-:W-:Y:S01]  /*ab60*/  HFMA2 R8, -RZ, RZ, 0, 0 ;  /* 0x00000000ff087431 */ /* 0x000fe200000001ff */
[----:B------:R-:W-:Y:S01]  /*ab70*/  MOV R7, RZ ;  /* 0x000000ff00077202 */ /* 0x000fe20000000f00 */
[----:B------:R-:W-:-:S10]  /*ab80*/  HFMA2 R45, -RZ, RZ, 0, 0 ;  /* 0x00000000ff2d7431 */ /* 0x000fd400000001ff */
        /* <DEDUP_REMOVED lines=10> */
[----:B------:R-:W-:Y:S01]  /*ac30*/  IMAD.MOV.U32 R10, RZ, RZ, R13 ;  /* 0x000000ffff0a7224 */ /* 0x000fe200078e000d */
[----:B------:R-:W-:Y:S02]  /*ac40*/  MOV R9, R12 ;  /* 0x0000000c00097202 */ /* 0x000fe40000000f00 */
[----:B------:R-:W-:-:S07]  /*ac50*/  MOV R58, 0xac70 ;  /* 0x0000ac70003a7802 */ /* 0x000fce0000000f00 */
[----:B------:R-:W-:Y:S05]  /*ac60*/  CALL.REL.NOINC `($__internal_2_$__cuda_sm3x_div_rn_noftz_f32_slowpath) ;  /* 0x0000002800a87944 */ /* 0x000fea0003c00000 */
[----:B------:R-:W-:-:S07]  /*ac70*/  MOV R8, R9 ;  /* 0x0000000900087202 */ /* 0x000fce0000000f00 */
.L_x_319:
[----:B------:R-:W-:Y:S05]  /*ac80*/  BSYNC.RECONVERGENT B4 ;  /* 0x0000000000047941 */ /* 0x000fea0003800200 */
.L_x_318:
        /* <DEDUP_REMOVED lines=14> */
.L_x_321:
[----:B------:R-:W-:Y:S05]  /*ad70*/  BSYNC.RECONVERGENT B4 ;  /* 0x0000000000047941 */ /* 0x000fea0003800200 */
.L_x_320:
        /* <DEDUP_REMOVED lines=13> */
.L_x_323:
[----:B------:R-:W-:Y:S05]  /*ae50*/  BSYNC.RECONVERGENT B4 ;  /* 0x0000000000047941 */ /* 0x000fea0003800200 */
.L_x_322:
[----:B------:R-:W-:Y:S01]  /*ae60*/  MOV R45, R9 ;  /* 0x00000009002d7202 */ /* 0x000fe20000000f00 */
[----:B------:R-:W-:Y:S06]  /*ae70*/  BRA `(.L_x_317) ;  /* 0x0000000400cc7947 */ /* 0x000fec0003800000 */
.L_x_301:
[----:B------:R-:W-:Y:S01]  /*ae80*/  FMUL R5, R33, R8 ;  /* 0x0000000821057220 */ /* 0x000fe20000400000 */
[----:B------:R-:W-:Y:S03]  /*ae90*/  BSSY.RECONVERGENT B0, `(.L_x_324) ;  /* 0x000002b000007945 */ /* 0x000fe60003800200 */
[----:B------:R-:W-:-:S04]  /*aea0*/  FFMA R5, R34, R7, R5 ;  /* 0x0000000722057223 */ /* 0x000fc80000000005 */
[----:B------:R-:W-:-:S04]  /*aeb0*/  FFMA R5, R36, R45, R5 ;  /* 0x0000002d24057223 */ /* 0x000fc80000000005 */
[----:B------:R-:W-:-:S04]  /*aec0*/  FADD R5, R5, R5 ;  /* 0x0000000505057221 */ /* 0x000fc80000000000 */
[C---:B------:R-:W-:Y:S01]  /*aed0*/  FFMA R8, R5.reuse, -R33, R8 ;  /* 0x8000002105087223 */ /* 0x040fe20000000008 */
[C---:B------:R-:W-:Y:S01]  /*aee0*/  FFMA R10, R5.reuse, -R34, R7 ;  /* 0x80000022050a7223 */ /* 0x040fe20000000007 */
[----:B------:R-:W-:-:S07]  /*aef0*/  FFMA R6, R5, -R36, R45 ;  /* 0x8000002405067223 */ /* 0x000fce000000002d */
.L_x_325:
[----:B------:R-:W-:-:S04]  /*af00*/  SHF.L.U32 R5, R44, 0xd, RZ ;  /* 0x0000000d2c057819 */ /* 0x000fc800000006ff */
        /* <DEDUP_REMOVED lines=17> */
[----:B------:R-:W-:-:S04]  /*b020*/  SHF.R.U32.HI R14, RZ, 0x11, R7 ;  /* 0x00000011ff0e7819 */ /* 0x000fc80000011607 */
[----:B------:R-:W-:Y:S02]  /*b030*/  LOP3.LUT R14, R14, R7, RZ, 0x3c, !PT ;  /* 0x000000070e0e7212 */ /* 0x000fe400078e3cff */
[----:B------:R-:W-:Y:S01]  /*b040*/  I2FP.F32.U32 R7, R12 ;  /* 0x0000000c00077245 */ /* 0x000fe20000201000 */
[----:B------:R-:W-:Y:S01]  /*b050*/  HFMA2 R12, -RZ, RZ, 2, 0 ;  /* 0x40000000ff0c7431 */ /* 0x000fe200000001ff */
[----:B------:R-:W-:-:S03]  /*b060*/  SHF.L.U32 R9, R14, 0x5, RZ ;  /* 0x000000050e097819 */ /* 0x000fc600000006ff */
[----:B------:R-:W-:Y:S01]  /*b070*/  FMUL R7, R7, 5.9604644775390625e-08 ;  /* 0x3380000007077820 */ /* 0x000fe20000400000 */
[----:B------:R-:W-:-:S04]  /*b080*/  LOP3.LUT R44, R9, R14, RZ, 0x3c, !PT ;  /* 0x0000000e092c7212 */ /* 0x000fc800078e3cff */
[----:B------:R-:W-:Y:S01]  /*b090*/  LOP3.LUT R9, R44, 0xffffff, RZ, 0xc0, !PT ;  /* 0x00ffffff2c097812 */ /* 0x000fe200078ec0ff */
[-C--:B------:R-:W-:Y:S01]  /*b0a0*/  FFMA R7, R7, R12.reuse, -1 ;  /* 0xbf80000007077423 */ /* 0x080fe2000000000c */
[----:B------:R-:W-:Y:S02]  /*b0b0*/  FFMA R14, R5, R12, -1 ;  /* 0xbf800000050e7423 */ /* 0x000fe4000000000c */
        /* <DEDUP_REMOVED lines=9> */
.L_x_324:
[-C--:B------:R-:W-:Y:S01]  /*b150*/  FFMA R5, R7, R37.reuse, R10 ;  /* 0x0000002507057223 */ /* 0x080fe2000000000a */
[-C--:B------:R-:W-:Y:S01]  /*b160*/  FFMA R13, R14, R37.reuse, R8 ;  /* 0x000000250e0d7223 */ /* 0x080fe20000000008 */
[----:B------:R-:W-:Y:S01]  /*b170*/  FFMA R6, R12, R37, R6 ;  /* 0x000000250c067223 */ /* 0x000fe20000000006 */
        /* <DEDUP_REMOVED lines=12> */
.L_x_327:
[----:B------:R-:W-:Y:S01]  /*b240*/  FMUL.FTZ R12, R9, R8 ;  /* 0x00000008090c7220 */ /* 0x000fe20000410000 */
[----:B------:R-:W-:-:S03]  /*b250*/  FMUL.FTZ R8, R8, 0.5 ;  /* 0x3f00000008087820 */ /* 0x000fc60000410000 */
[----:B------:R-:W-:-:S04]  /*b260*/  FFMA R7, -R12, R12, R9 ;  /* 0x0000000c0c077223 */ /* 0x000fc80000000109 */
[----:B------:R-:W-:-:S07]  /*b270*/  FFMA R12, R7, R8, R12 ;  /* 0x00000008070c7223 */ /* 0x000fce000000000c */
.L_x_328:
[----:B------:R-:W-:Y:S05]  /*b280*/  BSYNC.RECONVERGENT B0 ;  /* 0x0000000000007941 */ /* 0x000fea0003800200 */
.L_x_326:
        /* <DEDUP_REMOVED lines=19> */
.L_x_330:
[----:B------:R-:W-:Y:S05]  /*b3c0*/  BSYNC.RECONVERGENT B4 ;  /* 0x0000000000047941 */ /* 0x000fea0003800200 */
.L_x_329:
        /* <DEDUP_REMOVED lines=14> */
.L_x_332:
[----:B------:R-:W-:Y:S05]  /*b4b0*/  BSYNC.RECONVERGENT B4 ;  /* 0x0000000000047941 */ /* 0x000fea0003800200 */
.L_x_331:
        /* <DEDUP_REMOVED lines=14> */
.L_x_333:
[----:B------:R-:W-:Y:S05]  /*b5a0*/  BSYNC.RECONVERGENT B4 ;  /* 0x0000000000047941 */ /* 0x000fea0003800200 */
.L_x_317:
[----:B------:R-:W-:Y:S05]  /*b5b0*/  BSYNC.RECONVERGENT B3 ;  /* 0x0000000000037941 */ /* 0x000fea0003800200 */
.L_x_300:
[----:B------:R-:W-:Y:S01]  /*b5c0*/  ISETP.GE.U32.AND P0, PT, R43, 0x2, PT ;  /* 0x000000022b00780c */ /* 0x000fe20003f06070 */
[----:B------:R-:W-:Y:S01]  /*b5d0*/  BSSY.RELIABLE B3, `(.L_x_334) ;  /* 0x0000048000037945 */ /* 0x000fe20003800100 */
[----:B------:R-:W-:Y:S01]  /*b5e0*/  FFMA R5, R33, 0.0020000000949949026108, R0 ;  /* 0x3b03126f21057823 */ /* 0x000fe20000000000 */
[----:B------:R-:W-:Y:S01]  /*b5f0*/  FFMA R6, R34, 0.0020000000949949026108, R32 ;  /* 0x3b03126f22067823 */ /* 0x000fe20000000020 */
[----:B------:R-:W-:Y:S01]  /*b600*/  FFMA R42, R36, 0.0020000000949949026108, R31 ;  /* 0x3b03126f242a7823 */ /* 0x000fe2000000001f */
[----:B------:R-:W-:Y:S01]  /*b610*/  FMUL R2, R27, R2 ;  /* 0x000000021b027220 */ /* 0x000fe20000400000 */
[----:B------:R-:W-:Y:S01]  /*b620*/  FMUL R3, R38, R3 ;  /* 0x0000000326037220 */ /* 0x000fe20000400000 */
[----:B------:R-:W-:-:S06]  /*b630*/  FMUL R4, R35, R4 ;  /* 0x0000000423047220 */ /* 0x000fcc0000400000 */
[----:B------:R-:W-:Y:S05]  /*b640*/  @!P0 BRA `(.L_x_335) ;  /* 0x0000000000ec8947 */ /* 0x000fea0003800000 */
[----:B------:R-:W-:Y:S02]  /*b650*/  SHF.L.U32 R9, R44, 0xd, RZ ;  /* 0x0000000d2c097819 */ /* 0x000fe400000006ff */
[----:B------:R-:W-:Y:S02]  /*b660*/  FMNMX3 R13, R3, R4, R2, !PT ;  /* 0x00000004030d7276 */ /* 0x000fe40007800002 */
[----:B------:R-:W-:Y:S02]  /*b670*/  LOP3.LUT R9, R9, R44, RZ, 0x3c, !PT ;  /* 0x0000002c09097212 */ /* 0x000fe400078e3cff */
[----:B------:R-:W-:Y:S02]  /*b680*/  FMNMX R13, R13, 0.94999998807907104492, PT ;  /* 0x3f7333330d0d7809 */ /* 0x000fe40003800000 */
[----:B------:R-:W-:-:S04]  /*b690*/  SHF.R.U32.HI R0, RZ, 0x11, R9 ;  /* 0x00000011ff007819 */ /* 0x000fc80000011609 */
[----:B------:R-:W-:-:S04]  /*b6a0*/  LOP3.LUT R0, R0, R9, RZ, 0x3c, !PT ;  /* 0x0000000900007212 */ /* 0x000fc800078e3cff */
[----:B------:R-:W-:-:S04]  /*b6b0*/  SHF.L.U32 R9, R0, 0x5, RZ ;  /* 0x0000000500097819 */ /* 0x000fc800000006ff */
[----:B------:R-:W-:-:S04]  /*b6c0*/  LOP3.LUT R44, R9, R0, RZ, 0x3c, !PT ;  /* 0x00000000092c7212 */ /* 0x000fc800078e3cff */
[----:B------:R-:W-:-:S04]  /*b6d0*/  LOP3.LUT R0, R44, 0xffffff, RZ, 0xc0, !PT ;  /* 0x00ffffff2c007812 */ /* 0x000fc800078ec0ff */
[----:B------:R-:W-:-:S05]  /*b6e0*/  I2FP.F32.U32 R0, R0 ;  /* 0x0000000000007245 */ /* 0x000fca0000201000 */
[----:B------:R-:W-:-:S05]  /*b6f0*/  FMUL R0, R0, 5.9604644775390625e-08 ;  /* 0x3380000000007820 */ /* 0x000fca0000400000 */
[----:B------:R-:W-:-:S13]  /*b700*/  FSETP.GT.AND P0, PT, R0, R13, PT ;  /* 0x0000000d0000720b */ /* 0x000fda0003f04000 */
[----:B------:R-:W-:Y:S05]  /*b710*/  @P0 BREAK.RELIABLE B3 ;  /* 0x0000000000030942 */ /* 0x000fea0003800100 */
[----:B------:R-:W-:Y:S05]  /*b720*/  @P0 BRA `(.L_x_336) ;  /* 0x0000000000fc0947 */ /* 0x000fea0003800000 */
[----:B------:R-:W0:Y:S01]  /*b730*/  MUFU.RCP R0, R13 ;  /* 0x0000000d00007308 */ /* 0x000e220000001000 */
[----:B------:R-:W-:Y:S07]  /*b740*/  BSSY.RECONVERGENT B4, `(.L_x_337) ;  /* 0x000000c000047945 */ /* 0x000fee0003800200 */
        /* <DEDUP_REMOVED lines=11> */
.L_x_338:
[----:B------:R-:W-:Y:S05]  /*b800*/  BSYNC.RECONVERGENT B4 ;  /* 0x0000000000047941 */ /* 0x000fea0003800200 */
.L_x_337:
[----:B------:R-:W0:Y:S01]  /*b810*/  MUFU.RCP R0, R13 ;  /* 0x0000000d00007308 */ /* 0x000e220000001000 */
[----:B------:R-:W-:Y:S01]  /*b820*/  BSSY.RECONVERGENT B4, `(.L_x_339) ;  /* 0x000000d000047945 */ /* 0x000fe20003800200 */
[----:B------:R-:W-:-:S06]  /*b830*/  MOV R2, R9 ;  /* 0x0000000900027202 */ /* 0x000fcc0000000f00 */
        /* <DEDUP_REMOVED lines=11> */
.L_x_340:
[----:B------:R-:W-:Y:S05]  /*b8f0*/  BSYNC.RECONVERGENT B4 ;  /* 0x0000000000047941 */ /* 0x000fea0003800200 */
.L_x_339:
[----:B------:R-:W0:Y:S01]  /*b900*/  MUFU.RCP R0, R13 ;  /* 0x0000000d00007308 */ /* 0x000e220000001000 */
[----:B------:R-:W-:Y:S07]  /*b910*/  BSSY.RECONVERGENT B4, `(.L_x_341) ;  /* 0x000000d000047945 */ /* 0x000fee0003800200 */
[----:B------:R-:W1:Y:S01]  /*b920*/  FCHK P0, R4, R13 ;  /* 0x0000000d04007302 */ /* 0x000e620000000000 */
[----:B0-----:R-:W-:-:S04]  /*b930*/  FFMA R3, -R13, R0, 1 ;  /* 0x3f8000000d037423 */ /* 0x001fc80000000100 */
[----:B------:R-:W-:Y:S01]  /*b940*/  FFMA R15, R0, R3, R0 ;  /* 0x00000003000f7223 */ /* 0x000fe20000000000 */
[----:B------:R-:W-:-:S03]  /*b950*/  MOV R3, R9 ;  /* 0x0000000900037202 */ /* 0x000fc60000000f00 */
[----:B------:R-:W-:-:S04]  /*b960*/  FFMA R0, R4, R15, RZ ;  /* 0x0000000f04007223 */ /* 0x000fc800000000ff */
[----:B------:R-:W-:-:S04]  /*b970*/  FFMA R11, -R13, R0, R4 ;  /* 0x000000000d0b7223 */ /* 0x000fc80000000104 */
[----:B------:R-:W-:Y:S01]  /*b980*/  FFMA R9, R15, R11, R0 ;  /* 0x0000000b0f097223 */ /* 0x000fe20000000000 */
[----:B-1----:R-:W-:Y:S06]  /*b990*/  @!P0 BRA `(.L_x_342) ;  /* 0x0000000000108947 */ /* 0x002fec0003800000 */
[----:B------:R-:W-:Y:S01]  /*b9a0*/  IMAD.MOV.U32 R10, RZ, RZ, R4 ;  /* 0x000000ffff0a7224 */ /* 0x000fe200078e0004 */
[----:B------:R-:W-:Y:S02]  /*b9b0*/  MOV R9, R13 ;  /* 0x0000000d00097202 */ /* 0x000fe40000000f00 */
[----:B------:R-:W-:-:S07]  /*b9c0*/  MOV R58, 0xb9e0 ;  /* 0x0000b9e0003a7802 */ /* 0x000fce0000000f00 */
[----:B------:R-:W-:Y:S05]  /*b9d0*/  CALL.REL.NOINC `($__internal_2_$__cuda_sm3x_div_rn_noftz_f32_slowpath) ;  /* 0x0000001c004c7944 */ /* 0x000fea0003c00000 */
.L_x_342:
[----:B------:R-:W-:Y:S05]  /*b9e0*/  BSYNC.RECONVERGENT B4 ;  /* 0x0000000000047941 */ /* 0x000fea0003800200 */
.L_x_341:
[----:B------:R-:W-:-:S07]  /*b9f0*/  MOV R4, R9 ;  /* 0x0000000900047202 */ /* 0x000fce0000000f00 */
.L_x_335:
[----:B------:R-:W0:Y:S01]  /*ba00*/  LDCU UR5, c[0x0][0x3a4] ;  /* 0x00007480ff0577ac */ /* 0x000e220008000800 */
[----:B------:R-:W-:-:S04]  /*ba10*/  IADD3 R43, PT, PT, R43, 0x1, RZ ;  /* 0x000000012b2b7810 */ /* 0x000fc80007ffe0ff */
[----:B0-----:R-:W-:-:S13]  /*ba20*/  ISETP.NE.AND P0, PT, R43, UR5, PT ;  /* 0x000000052b007c0c */ /* 0x001fda000bf05270 */
[----:B------:R-:W-:Y:S05]  /*ba30*/  @!P0 BREAK.RELIABLE B3 ;  /* 0x0000000000038942 */ /* 0x000fea0003800100 */
[----:B------:R-:W-:Y:S05]  /*ba40*/  @!P0 BRA `(.L_x_336) ;  /* 0x0000000000348947 */ /* 0x000fea0003800000 */
[----:B------:R-:W-:Y:S05]  /*ba50*/  BSYNC.RELIABLE B3 ;  /* 0x0000000000037941 */ /* 0x000fea0003800100 */
.L_x_334:
[----:B------:R-:W-:Y:S05]  /*ba60*/  BRA `(.L_x_343) ;  /* 0xffffff50005c7947 */ /* 0x000fea000383ffff */
.L_x_186:
[----:B------:R-:W-:-:S04]  /*ba70*/  FADD R7, R7, 1 ;  /* 0x3f80000007077421 */ /* 0x000fc80000000000 */
[----:B------:R-:W-:-:S04]  /*ba80*/  FMUL R7, R7, 0.5 ;  /* 0x3f00000007077820 */ /* 0x000fc80000400000 */
[----:B------:R-:W-:-:S04]  /*ba90*/  FADD R0, -R7, 1 ;  /* 0x3f80000007007421 */ /* 0x000fc80000000100 */
[C---:B------:R-:W-:Y:S01]  /*baa0*/  FMUL R6, R0.reuse, 0.94999998807907104492 ;  /* 0x3f73333300067820 */ /* 0x040fe20000400000 */
[----:B------:R-:W-:Y:S01]  /*bab0*/  FMUL R8, R0, 0.98000001907348632812 ;  /* 0x3f7ae14800087820 */ /* 0x000fe20000400000 */
[C---:B------:R-:W-:Y:S02]  /*bac0*/  FFMA R0, R7.reuse, 0.94999998807907104492, R0 ;  /* 0x3f73333307007823 */ /* 0x040fe40000000000 */
[C---:B------:R-:W-:Y:S01]  /*bad0*/  FFMA R6, R7.reuse, 0.60000002384185791016, R6 ;  /* 0x3f19999a07067823 */ /* 0x040fe20000000006 */
[----:B------:R-:W-:Y:S01]  /*bae0*/  FFMA R7, R7, 0.75, R8 ;  /* 0x3f40000007077823 */ /* 0x000fe20000000008 */
[----:B------:R-:W-:Y:S02]  /*baf0*/  FFMA R41, R0, R4, R41 ;  /* 0x0000000400297223 */ /* 0x000fe40000000029 */
[----:B------:R-:W-:Y:S01]  /*bb00*/  FFMA R39, R6, R2, R39 ;  /* 0x0000000206277223 */ /* 0x000fe20000000027 */
[----:B------:R-:W-:-:S07]  /*bb10*/  FFMA R40, R7, R3, R40 ;  /* 0x0000000307287223 */ /* 0x000fce0000000028 */
.L_x_336:
[----:B------:R-:W-:Y:S05]  /*bb20*/  BSYNC.RECONVERGENT B2 ;  /* 0x0000000000027941 */ /* 0x000fea0003800200 */
.L_x_16:
[----:B------:R-:W-:Y:S05]  /*bb30*/  WARPSYNC.ALL ;  /* 0x0000000000007948 */ /* 0x000fea0003800000 */
[----:B------:R-:W0:Y:S01]  /*bb40*/  LDCU UR5, c[0x0][0x398] ;  /* 0x00007300ff0577ac */ /* 0x000e220008000800 */
[----:B------:R-:W-:Y:S01]  /*bb50*/  FADD R54, R54, R39 ;  /* 0x0000002736367221 */ /* 0x000fe20000000000 */
[----:B------:R-:W-:Y:S01]  /*bb60*/  FADD R53, R53, R40 ;  /* 0x0000002835357221 */ /* 0x000fe20000000000 */
[----:B------:R-:W-:Y:S01]  /*bb70*/  FADD R56, R56, R41 ;  /* 0x0000002938387221 */ /* 0x000fe20000000000 */
[----:B------:R-:W-:-:S04]  /*bb80*/  UIADD3 UR4, UPT, UPT, UR4, 0x1, URZ ;  /* 0x0000000104047890 */ /* 0x000fc8000fffe0ff */
[----:B0-----:R-:W-:-:S09]  /*bb90*/  UISETP.NE.AND UP0, UPT, UR4, UR5, UPT ;  /* 0x000000050400728c */ /* 0x001fd2000bf05270 */
[----:B------:R-:W-:Y:S05]  /*bba0*/  BRA.U UP0, `(.L_x_344) ;  /* 0xffffff4500e87547 */ /* 0x000fea000b83ffff */
.L_x_0:
[----:B------:R-:W-:Y:S01]  /*bbb0*/  I2FP.F32.S32 R5, UR5 ;  /* 0x0000000500057c45 */ /* 0x000fe20008201400 */
[----:B------:R-:W-:Y:S03]  /*bbc0*/  BSSY.RECONVERGENT B2, `(.L_x_345) ;  /* 0x000000e000027945 */ /* 0x000fe60003800200 */
[----:B------:R-:W0:Y:S08]  /*bbd0*/  MUFU.RCP R0, R5 ;  /* 0x0000000500007308 */ /* 0x000e300000001000 */
        /* <DEDUP_REMOVED lines=11> */
[----:B------:R-:W-:-:S07]  /*bc90*/  MOV R3, R9 ;  /* 0x0000000900037202 */ /* 0x000fce0000000f00 */
.L_x_346:
[----:B------:R-:W-:Y:S05]  /*bca0*/  BSYNC.RECONVERGENT B2 ;  /* 0x0000000000027941 */ /* 0x000fea0003800200 */
.L_x_345:
        /* <DEDUP_REMOVED lines=14> */
.L_x_348:
[----:B------:R-:W-:Y:S05]  /*bd90*/  BSYNC.RECONVERGENT B2 ;  /* 0x0000000000027941 */ /* 0x000fea0003800200 */
.L_x_347:
[----:B------:R-:W0:Y:S01]  /*bda0*/  MUFU.RCP R0, R5 ;  /* 0x0000000500007308 */ /* 0x000e220000001000 */
[----:B------:R-:W1:Y:S01]  /*bdb0*/  LDCU.64 UR6, c[0x0][0x358] ;  /* 0x00006b00ff0677ac */ /* 0x000e620008000a00 */
[----:B------:R-:W-:Y:S06]  /*bdc0*/  BSSY.RECONVERGENT B2, `(.L_x_349) ;  /* 0x000000c000027945 */ /* 0x000fec0003800200 */
[----:B------:R-:W2:Y:S01]  /*bdd0*/  FCHK P0, R56, R5 ;  /* 0x0000000538007302 */ /* 0x000ea20000000000 */
[----:B0-----:R-:W-:-:S04]  /*bde0*/  FFMA R7, -R5, R0, 1 ;  /* 0x3f80000005077423 */ /* 0x001fc80000000100 */
[----:B------:R-:W-:-:S04]  /*bdf0*/  FFMA R7, R0, R7, R0 ;  /* 0x0000000700077223 */ /* 0x000fc80000000000 */
[----:B------:R-:W-:-:S04]  /*be00*/  FFMA R0, R7, R56, RZ ;  /* 0x0000003807007223 */ /* 0x000fc800000000ff */
[----:B------:R-:W-:-:S04]  /*be10*/  FFMA R9, -R5, R0, R56 ;  /* 0x0000000005097223 */ /* 0x000fc80000000138 */
[----:B------:R-:W-:Y:S01]  /*be20*/  FFMA R9, R7, R9, R0 ;  /* 0x0000000907097223 */ /* 0x000fe20000000000 */
[----:B-12---:R-:W-:Y:S06]  /*be30*/  @!P0 BRA `(.L_x_350) ;  /* 0x0000000000108947 */ /* 0x006fec0003800000 */
[----:B------:R-:W-:Y:S02]  /*be40*/  MOV R10, R56 ;  /* 0x00000038000a7202 */ /* 0x000fe40000000f00 */
[----:B------:R-:W-:Y:S02]  /*be50*/  MOV R9, R5 ;  /* 0x0000000500097202 */ /* 0x000fe40000000f00 */
[----:B------:R-:W-:-:S07]  /*be60*/  MOV R58, 0xbe80 ;  /* 0x0000be80003a7802 */ /* 0x000fce0000000f00 */
[----:B------:R-:W-:Y:S05]  /*be70*/  CALL.REL.NOINC `($__internal_2_$__cuda_sm3x_div_rn_noftz_f32_slowpath) ;  /* 0x0000001800247944 */ /* 0x000fea0003c00000 */
.L_x_350:
[----:B------:R-:W-:Y:S05]  /*be80*/  BSYNC.RECONVERGENT B2 ;  /* 0x0000000000027941 */ /* 0x000fea0003800200 */
.L_x_349:
[----:B------:R-:W0:Y:S01]  /*be90*/  LDC.64 R4, c[0x0][0x380] ;  /* 0x0000e000ff047b82 */ /* 0x000e220000000a00 */
[----:B------:R-:W1:Y:S01]  /*bea0*/  LDCU UR4, c[0x0][0x39c] ;  /* 0x00007380ff0477ac */ /* 0x000e620008000800 */
[----:B0-----:R-:W-:-:S05]  /*beb0*/  IMAD.WIDE R4, R52, 0xc, R4 ;  /* 0x0000000c34047825 */ /* 0x001fca00078e0204 */
[----:B------:R0:W5:Y:S04]  /*bec0*/  LDG.E R8, desc[UR6][R4.64] ;  /* 0x0000000604087981 */ /* 0x000168000c1e1900 */
[----:B------:R0:W5:Y:S04]  /*bed0*/  LDG.E R11, desc[UR6][R4.64+0x4] ;  /* 0x00000406040b7981 */ /* 0x000168000c1e1900 */
[----:B------:R0:W5:Y:S01]  /*bee0*/  LDG.E R12, desc[UR6][R4.64+0x8] ;  /* 0x00000806040c7981 */ /* 0x000162000c1e1900 */
[----:B-1----:R-:W-:-:S06]  /*bef0*/  UIADD3 UR4, UPT, UPT, UR4, 0x1, URZ ;  /* 0x0000000104047890 */ /* 0x002fcc000fffe0ff */
[----:B------:R-:W-:-:S04]  /*bf00*/  I2FP.F32.S32 R0, UR4 ;  /* 0x0000000400007c45 */ /* 0x000fc80008201400 */
[----:B------:R-:W-:-:S04]  /*bf10*/  IADD3 R6, PT, PT, R0, 0x1800000, RZ ;  /* 0x0180000000067810 */ /* 0x000fc80007ffe0ff */
[----:B------:R-:W-:-:S04]  /*bf20*/  LOP3.LUT R6, R6, 0x7f800000, RZ, 0xc0, !PT ;  /* 0x7f80000006067812 */ /* 0x000fc800078ec0ff */
[----:B------:R-:W-:-:S13]  /*bf30*/  ISETP.GT.U32.AND P0, PT, R6, 0x1ffffff, PT ;  /* 0x01ffffff0600780c */ /* 0x000fda0003f04070 */
[----:B0-----:R-:W-:Y:S05]  /*bf40*/  @P0 BRA `(.L_x_351) ;  /* 0x0000000000100947 */ /* 0x001fea0003800000 */
[----:B------:R-:W-:-:S07]  /*bf50*/  MOV R16, 0xbf70 ;  /* 0x0000bf7000107802 */ /* 0x000fce0000000f00 */
[----:B-----5:R-:W-:Y:S05]  /*bf60*/  CALL.REL.NOINC `($__internal_0_$__cuda_sm20_rcp_rn_f32_slowpath) ;  /* 0x0000001000c07944 */ /* 0x020fea0003c00000 */
[----:B------:R-:W-:Y:S01]  /*bf70*/  MOV R7, R0 ;  /* 0x0000000000077202 */ /* 0x000fe20000000f00 */
[----:B------:R-:W-:Y:S06]  /*bf80*/  BRA `(.L_x_352) ;  /* 0x0000000000107947 */ /* 0x000fec0003800000 */
.L_x_351:
[----:B------:R-:W0:Y:S02]  /*bf90*/  MUFU.RCP R7, R0 ;  /* 0x0000000000077308 */ /* 0x000e240000001000 */
[----:B0-----:R-:W-:-:S04]  /*bfa0*/  FFMA R6, R0, R7, -1 ;  /* 0xbf80000000067423 */ /* 0x001fc80000000007 */
[----:B------:R-:W-:-:S04]  /*bfb0*/  FADD.FTZ R6, -R6, -RZ ;  /* 0x800000ff06067221 */ /* 0x000fc80000010100 */
[----:B------:R-:W-:-:S07]  /*bfc0*/  FFMA R7, R7, R6, R7 ;  /* 0x0000000607077223 */ /* 0x000fce0000000007 */
.L_x_352:
[----:B-----5:R-:W-:Y:S01]  /*bfd0*/  FADD R3, -R8, R3 ;  /* 0x0000000308037221 */ /* 0x020fe20000000100 */
[----:B------:R-:W-:Y:S01]  /*bfe0*/  FADD R2, -R11, R2 ;  /* 0x000000020b027221 */ /* 0x000fe20000000100 */
[----:B------:R-:W-:Y:S01]  /*bff0*/  FADD R9, -R12, R9 ;  /* 0x000000090c097221 */ /* 0x000fe20000000100 */
[----:B------:R-:W-:Y:S01]  /*c000*/  BSSY.RECONVERGENT B2, `(.L_x_353) ;  /* 0x0000014000027945 */ /* 0x000fe20003800200 */
[-C--:B------:R-:W-:Y:S01]  /*c010*/  FFMA R3, R3, R7.reuse, R8 ;  /* 0x0000000703037223 */ /* 0x080fe20000000008 */
[-C--:B------:R-:W-:Y:S01]  /*c020*/  FFMA R2, R2, R7.reuse, R11 ;  /* 0x0000000702027223 */ /* 0x080fe2000000000b */
[----:B------:R-:W-:-:S03]  /*c030*/  FFMA R0, R9, R7, R12 ;  /* 0x0000000709007223 */ /* 0x000fc6000000000c */
[----:B------:R-:W-:Y:S01]  /*c040*/  FMNMX R10, RZ, R3, !PT ;  /* 0x00000003ff0a7209 */ /* 0x000fe20007800000 */
[----:B------:R0:W-:Y:S04]  /*c050*/  STG.E desc[UR6][R4.64], R3 ;  /* 0x0000000304007986 */ /* 0x0001e8000c101906 */
[----:B------:R-:W-:Y:S01]  /*c060*/  FADD R13, R10, 1 ;  /* 0x3f8000000a0d7421 */ /* 0x000fe20000000000 */
[----:B------:R0:W-:Y:S03]  /*c070*/  STG.E desc[UR6][R4.64+0x4], R2 ;  /* 0x0000040204007986 */ /* 0x0001e6000c101906 */
[----:B------:R-:W1:Y:S01]  /*c080*/  MUFU.RCP R6, R13 ;  /* 0x0000000d00067308 */ /* 0x000e620000001000 */
[----:B------:R0:W-:Y:S07]  /*c090*/  STG.E desc[UR6][R4.64+0x8], R0 ;  /* 0x0000080004007986 */ /* 0x0001ee000c101906 */
[----:B------:R-:W2:Y:S01]  /*c0a0*/  FCHK P0, R10, R13 ;  /* 0x0000000d0a007302 */ /* 0x000ea20000000000 */
[----:B-1----:R-:W-:-:S04]  /*c0b0*/  FFMA R7, -R13, R6, 1 ;  /* 0x3f8000000d077423 */ /* 0x002fc80000000106 */
[----:B------:R-:W-:-:S04]  /*c0c0*/  FFMA R7, R6, R7, R6 ;  /* 0x0000000706077223 */ /* 0x000fc80000000006 */
[----:B------:R-:W-:-:S04]  /*c0d0*/  FFMA R6, R10, R7, RZ ;  /* 0x000000070a067223 */ /* 0x000fc800000000ff */
[----:B------:R-:W-:-:S04]  /*c0e0*/  FFMA R8, -R13, R6, R10 ;  /* 0x000000060d087223 */ /* 0x000fc8000000010a */
[----:B------:R-:W-:Y:S01]  /*c0f0*/  FFMA R9, R7, R8, R6 ;  /* 0x0000000807097223 */ /* 0x000fe20000000006 */
[----:B0-2---:R-:W-:Y:S06]  /*c100*/  @!P0 BRA `(.L_x_354) ;  /* 0x00000000000c8947 */ /* 0x005fec0003800000 */
[----:B------:R-:W-:Y:S02]  /*c110*/  MOV R9, R13 ;  /* 0x0000000d00097202 */ /* 0x000fe40000000f00 */
[----:B------:R-:W-:-:S07]  /*c120*/  MOV R58, 0xc140 ;  /* 0x0000c140003a7802 */ /* 0x000fce0000000f00 */
[----:B------:R-:W-:Y:S05]  /*c130*/  CALL.REL.NOINC `($__internal_2_$__cuda_sm3x_div_rn_noftz_f32_slowpath) ;  /* 0x0000001400747944 */ /* 0x000fea0003c00000 */
.L_x_354:
[----:B------:R-:W-:Y:S05]  /*c140*/  BSYNC.RECONVERGENT B2 ;  /* 0x0000000000027941 */ /* 0x000fea0003800200 */
.L_x_353:
[----:B------:R-:W-:Y:S01]  /*c150*/  FSETP.NEU.AND P0, PT, R9, 1, PT ;  /* 0x3f8000000900780b */ /* 0x000fe20003f0d000 */
[----:B------:R-:W-:Y:S01]  /*c160*/  BSSY.RECONVERGENT B0, `(.L_x_355) ;  /* 0x0000047000007945 */ /* 0x000fe20003800200 */
[----:B------:R-:W-:-:S11]  /*c170*/  HFMA2 R3, -RZ, RZ, 1.875, 0 ;  /* 0x3f800000ff037431 */ /* 0x000fd600000001ff */
[----:B------:R-:W-:Y:S05]  /*c180*/  @!P0 BRA `(.L_x_356) ;  /* 0x0000000400108947 */ /* 0x000fea0003800000 */
[----:B------:R-:W-:-:S13]  /*c190*/  FSETP.NAN.AND P0, PT, |R9|, |R9|, PT ;  /* 0x400000090900720b */ /* 0x000fda0003f08200 */
[----:B------:R-:W-:Y:S01]  /*c1a0*/  @P0 FADD R3, R9, 0.45454543828964233398 ;  /* 0x3ee8ba2e09030421 */ /* 0x000fe20000000000 */
[----:B------:R-:W-:Y:S06]  /*c1b0*/  @P0 BRA `(.L_x_356) ;  /* 0x0000000400040947 */ /* 0x000fec0003800000 */
[----:B------:R-:W-:-:S04]  /*c1c0*/  FSETP.NEU.AND P0, PT, |R9|, +INF , PT ;  /* 0x7f8000000900780b */ /* 0x000fc80003f0d200 */
[----:B------:R-:W-:-:S13]  /*c1d0*/  FSETP.NEU.AND P0, PT, R9, RZ, P0 ;  /* 0x000000ff0900720b */ /* 0x000fda000070d000 */
[----:B------:R-:W-:-:S05]  /*c1e0*/  @!P0 FADD R3, R9, R9 ;  /* 0x0000000909038221 */ /* 0x000fca0000000000 */
[----:B------:R-:W-:Y:S01]  /*c1f0*/  @!P0 LOP3.LUT R3, R3, 0x7fffffff, RZ, 0xc0, !PT ;  /* 0x7fffffff03038812 */ /* 0x000fe200078ec0ff */
[----:B------:R-:W-:Y:S06]  /*c200*/  @!P0 BRA `(.L_x_356) ;  /* 0x0000000000f08947 */ /* 0x000fec0003800000 */
[C---:B------:R-:W-:Y:S01]  /*c210*/  FMUL R4, |R9|.reuse, 16777216 ;  /* 0x4b80000009047820 */ /* 0x040fe20000400200 */
[C---:B------:R-:W-:Y:S02]  /*c220*/  FSETP.GEU.AND P0, PT, |R9|.reuse, 1.175494350822287508e-38, PT ;  /* 0x008000000900780b */ /* 0x040fe40003f0e200 */
[----:B------:R-:W-:Y:S02]  /*c230*/  MOV R11, 0x3a2c32e4 ;  /* 0x3a2c32e4000b7802 */ /* 0x000fe40000000f00 */
[----:B------:R-:W-:Y:S02]  /*c240*/  FSEL R4, R4, |R9|, !P0 ;  /* 0x4000000904047208 */ /* 0x000fe40004000000 */
[----:B------:R-:W-:Y:S02]  /*c250*/  FSETP.GEU.AND P2, PT, R9, RZ, PT ;  /* 0x000000ff0900720b */ /* 0x000fe40003f4e000 */
[----:B------:R-:W-:-:S04]  /*c260*/  IADD3 R3, PT, PT, R4, -0x3f3504f3, RZ ;  /* 0xc0cafb0d04037810 */ /* 0x000fc80007ffe0ff */
[----:B------:R-:W-:-:S04]  /*c270*/  LOP3.LUT R3, R3, 0xff800000, RZ, 0xc0, !PT ;  /* 0xff80000003037812 */ /* 0x000fc800078ec0ff */
[-C--:B------:R-:W-:Y:S02]  /*c280*/  IADD3 R4, PT, PT, R4, -R3.reuse, RZ ;  /* 0x8000000304047210 */ /* 0x080fe40007ffe0ff */
[----:B------:R-:W-:-:S03]  /*c290*/  I2FP.F32.S32 R3, R3 ;  /* 0x0000000300037245 */ /* 0x000fc60000201400 */
[C---:B------:R-:W-:Y:S01]  /*c2a0*/  FADD R6, R4.reuse, 1 ;  /* 0x3f80000004067421 */ /* 0x040fe20000000000 */
[----:B------:R-:W-:Y:S01]  /*c2b0*/  FADD R5, R4, -1 ;  /* 0xbf80000004057421 */ /* 0x000fe20000000000 */
[----:B------:R-:W-:-:S03]  /*c2c0*/  FSEL R4, RZ, -24, P0 ;  /* 0xc1c00000ff047808 */ /* 0x000fc60000000000 */
[----:B------:R-:W-:Y:S01]  /*c2d0*/  FADD R7, R5, R5 ;  /* 0x0000000505077221 */ /* 0x000fe20000000000 */
[----:B------:R-:W0:Y:S01]  /*c2e0*/  MUFU.RCP R6, R6 ;  /* 0x0000000600067308 */ /* 0x000e220000001000 */
[----:B------:R-:W-:Y:S02]  /*c2f0*/  FFMA R3, R3, 1.1920928955078125e-07, R4 ;  /* 0x3400000003037823 */ /* 0x000fe40000000004 */
[----:B0-----:R-:W-:-:S04]  /*c300*/  FMUL R8, R6, R7 ;  /* 0x0000000706087220 */ /* 0x001fc80000400000 */
[----:B------:R-:W-:Y:S01]  /*c310*/  FADD R7, R5, -R8 ;  /* 0x8000000805077221 */ /* 0x000fe20000000000 */
[CC--:B------:R-:W-:Y:S01]  /*c320*/  FMUL R4, R8.reuse, R8.reuse ;  /* 0x0000000808047220 */ /* 0x0c0fe20000400000 */
[----:B------:R-:W-:Y:S02]  /*c330*/  FFMA R12, R8, 1.4426950216293334961, R3 ;  /* 0x3fb8aa3b080c7823 */ /* 0x000fe40000000003 */
[----:B------:R-:W-:Y:S01]  /*c340*/  FADD R10, R7, R7 ;  /* 0x00000007070a7221 */ /* 0x000fe20000000000 */
[C---:B------:R-:W-:Y:S01]  /*c350*/  FFMA R7, R4.reuse, R11, 0.0032181653659790754318 ;  /* 0x3b52e7db04077423 */ /* 0x040fe2000000000b */
[----:B------:R-:W-:Y:S02]  /*c360*/  FADD R3, R3, -R12 ;  /* 0x8000000c03037221 */ /* 0x000fe40000000000 */
[----:B------:R-:W-:Y:S01]  /*c370*/  FFMA R5, R5, -R8, R10 ;  /* 0x8000000805057223 */ /* 0x000fe2000000000a */
[----:B------:R-:W-:Y:S01]  /*c380*/  FFMA R7, R4, R7, 0.018033718690276145935 ;  /* 0x3c93bb7304077423 */ /* 0x000fe20000000007 */
[----:B------:R-:W-:-:S02]  /*c390*/  FFMA R10, R8, 1.4426950216293334961, R3 ;  /* 0x3fb8aa3b080a7823 */ /* 0x000fc40000000003 */
[----:B------:R-:W-:Y:S01]  /*c3a0*/  FMUL R5, R6, R5 ;  /* 0x0000000506057220 */ /* 0x000fe20000400000 */
[----:B------:R-:W-:-:S03]  /*c3b0*/  FFMA R7, R4, R7, 0.12022458761930465698 ;  /* 0x3df6384f04077423 */ /* 0x000fc60000000007 */
[----:B------:R-:W-:Y:S01]  /*c3c0*/  FFMA R3, R5, 1.4426950216293334961, R10 ;  /* 0x3fb8aa3b05037823 */ /* 0x000fe2000000000a */
[----:B------:R-:W-:-:S03]  /*c3d0*/  FMUL R7, R4, R7 ;  /* 0x0000000704077220 */ /* 0x000fc60000400000 */
[----:B------:R-:W-:Y:S01]  /*c3e0*/  FFMA R6, R8, 1.9251366722983220825e-08, R3 ;  /* 0x32a55e3408067823 */ /* 0x000fe20000000003 */
[----:B------:R-:W-:-:S04]  /*c3f0*/  FMUL R4, R7, 3 ;  /* 0x4040000007047820 */ /* 0x000fc80000400000 */
[----:B------:R-:W-:Y:S01]  /*c400*/  FFMA R4, R5, R4, R6 ;  /* 0x0000000405047223 */ /* 0x000fe20000000006 */
[----:B------:R-:W-:-:S03]  /*c410*/  HFMA2 R6, -RZ, RZ, 0.64013671875, -15.109375 ;  /* 0x391fcb8eff067431 */ /* 0x000fc600000001ff */
[----:B------:R-:W-:-:S04]  /*c420*/  FFMA R7, R8, R7, R4 ;  /* 0x0000000708077223 */ /* 0x000fc80000000004 */
[----:B------:R-:W-:-:S04]  /*c430*/  FADD R3, R12, R7 ;  /* 0x000000070c037221 */ /* 0x000fc80000000000 */
[----:B------:R-:W-:Y:S01]  /*c440*/  FMUL R4, R3, 0.45454543828964233398 ;  /* 0x3ee8ba2e03047820 */ /* 0x000fe20000400000 */
[----:B------:R-:W-:-:S03]  /*c450*/  FADD R12, -R12, R3 ;  /* 0x000000030c0c7221 */ /* 0x000fc60000000100 */
[----:B------:R-:W0:Y:S01]  /*c460*/  FRND R5, R4 ;  /* 0x0000000400057307 */ /* 0x000e220000201000 */
[----:B------:R-:W-:Y:S01]  /*c470*/  FADD R12, R7, -R12 ;  /* 0x8000000c070c7221 */ /* 0x000fe20000000000 */
[----:B------:R-:W-:Y:S01]  /*c480*/  FFMA R3, R3, 0.45454543828964233398, -R4 ;  /* 0x3ee8ba2e03037823 */ /* 0x000fe20000000804 */
[----:B------:R-:W-:-:S03]  /*c490*/  FSETP.GT.AND P1, PT, |R4|, 152, PT ;  /* 0x431800000400780b */ /* 0x000fc60003f24200 */
[----:B------:R-:W-:Y:S01]  /*c4a0*/  FFMA R12, R12, 0.45454543828964233398, R3 ;  /* 0x3ee8ba2e0c0c7823 */ /* 0x000fe20000000003 */
[----:B0-----:R-:W-:Y:S01]  /*c4b0*/  FADD R3, R4, -R5 ;  /* 0x8000000504037221 */ /* 0x001fe20000000000 */
[----:B------:R-:W-:-:S03]  /*c4c0*/  FSETP.GT.AND P0, PT, R5, RZ, PT ;  /* 0x000000ff0500720b */ /* 0x000fc60003f04000 */
[----:B------:R-:W-:Y:S01]  /*c4d0*/  FADD R3, R3, R12 ;  /* 0x0000000c03037221 */ /* 0x000fe20000000000 */
[----:B------:R-:W-:Y:S02]  /*c4e0*/  SEL R5, RZ, 0x83000000, P0 ;  /* 0x83000000ff057807 */ /* 0x000fe40000000000 */
[----:B------:R-:W-:Y:S01]  /*c4f0*/  FSETP.GEU.AND P0, PT, R4, RZ, PT ;  /* 0x000000ff0400720b */ /* 0x000fe20003f0e000 */
[----:B------:R-:W-:Y:S01]  /*c500*/  FFMA R6, R3, R6, 0.0013391353422775864601 ;  /* 0x3aaf85ed03067423 */ /* 0x000fe20000000006 */
[----:B------:R-:W-:-:S03]  /*c510*/  IADD3 R7, PT, PT, R5, 0x7f000000, RZ ;  /* 0x7f00000005077810 */ /* 0x000fc60007ffe0ff */
[C---:B------:R-:W-:Y:S02]  /*c520*/  FFMA R8, R3.reuse, R6, 0.0096188392490148544312 ;  /* 0x3c1d985603087423 */ /* 0x040fe40000000006 */
[----:B------:R-:W0:Y:S02]  /*c530*/  F2I.NTZ R6, R4 ;  /* 0x0000000400067305 */ /* 0x000e240000203100 */
[----:B------:R-:W-:-:S04]  /*c540*/  FFMA R8, R3, R8, 0.055503588169813156128 ;  /* 0x3d6357bb03087423 */ /* 0x000fc80000000008 */
[----:B------:R-:W-:-:S04]  /*c550*/  FFMA R8, R3, R8, 0.24022644758224487305 ;  /* 0x3e75fdec03087423 */ /* 0x000fc80000000008 */
[----:B------:R-:W-:-:S04]  /*c560*/  FFMA R8, R3, R8, 0.69314718246459960938 ;  /* 0x3f31721803087423 */ /* 0x000fc80000000008 */
[----:B------:R-:W-:Y:S01]  /*c570*/  FFMA R8, R3, R8, 1 ;  /* 0x3f80000003087423 */ /* 0x000fe20000000008 */
[----:B0-----:R-:W-:Y:S02]  /*c580*/  LEA R6, R6, -R5, 0x17 ;  /* 0x8000000506067211 */ /* 0x001fe400078eb8ff */
[----:B------:R-:W-:Y:S01]  /*c590*/  FSEL R3, RZ, +INF , !P0 ;  /* 0x7f800000ff037808 */ /* 0x000fe20004000000 */
[----:B------:R-:W-:-:S04]  /*c5a0*/  FMUL R7, R7, R8 ;  /* 0x0000000807077220 */ /* 0x000fc80000400000 */
[----:B------:R-:W-:Y:S01]  /*c5b0*/  @!P1 FMUL R3, R6, R7 ;  /* 0x0000000706039220 */ /* 0x000fe20000400000 */
[----:B------:R-:W-:-:S07]  /*c5c0*/  @!P2 MOV R3, 0x7fffffff ;  /* 0x7fffffff0003a802 */ /* 0x000fce0000000f00 */
.L_x_356:
[----:B------:R-:W-:Y:S05]  /*c5d0*/  BSYNC.RECONVERGENT B0 ;  /* 0x0000000000007941 */ /* 0x000fea0003800200 */
.L_x_355:
[----:B------:R-:W-:Y:S01]  /*c5e0*/  FMNMX R10, RZ, R2, !PT ;  /* 0x00000002ff0a7209 */ /* 0x000fe20007800000 */
[----:B------:R-:W-:Y:S04]  /*c5f0*/  BSSY.RECONVERGENT B2, `(.L_x_357) ;  /* 0x000000d000027945 */ /* 0x000fe80003800200 */
[----:B------:R-:W-:-:S04]  /*c600*/  FADD R7, R10, 1 ;  /* 0x3f8000000a077421 */ /* 0x000fc80000000000 */
        /* <DEDUP_REMOVED lines=11> */
.L_x_358:
[----:B------:R-:W-:Y:S05]  /*c6c0*/  BSYNC.RECONVERGENT B2 ;  /* 0x0000000000027941 */ /* 0x000fea0003800200 */
.L_x_357:
        /* <DEDUP_REMOVED lines=43> */
[----:B------:R-:W-:-:S04]  /*c980*/  FFMA R11, R11, R2, R4 ;  /* 0x000000020b0b7223 */ /* 0x000fc80000000004 */
[----:B------:R-:W-:Y:S01]  /*c990*/  FFMA R8, R7, R8, R11 ;  /* 0x0000000807087223 */ /* 0x000fe2000000000b */
[----:B------:R-:W-:-:S03]  /*c9a0*/  HFMA2 R7, -RZ, RZ, 0.64013671875, -15.109375 ;  /* 0x391fcb8eff077431 */ /* 0x000fc600000001ff */
        /* <DEDUP_REMOVED lines=26> */
.L_x_360:
[----:B------:R-:W-:Y:S05]  /*cb50*/  BSYNC.RECONVERGENT B0 ;  /* 0x0000000000007941 */ /* 0x000fea0003800200 */
.L_x_359:
        /* <DEDUP_REMOVED lines=14> */
.L_x_362:
[----:B------:R-:W-:Y:S05]  /*cc40*/  BSYNC.RECONVERGENT B2 ;  /* 0x0000000000027941 */ /* 0x000fea0003800200 */
.L_x_361:
        /* <DEDUP_REMOVED lines=59> */
[----:B------:R-:W-:Y:S02]  /*d000*/  FFMA R7, R0, R7, 0.0013391353422775864601 ;  /* 0x3aaf85ed00077423 */ /* 0x000fe40000000007 */
[----:B------:R-:W-:Y:S02]  /*d010*/  VIADD R6, R4, 0x7f000000 ;  /* 0x7f00000004067836 */ /* 0x000fe40000000000 */
        /* <DEDUP_REMOVED lines=11> */
.L_x_364:
[----:B------:R-:W-:Y:S05]  /*d0d0*/  BSYNC.RECONVERGENT B0 ;  /* 0x0000000000007941 */ /* 0x000fea0003800200 */
.L_x_363:
[C---:B------:R-:W-:Y:S01]  /*d0e0*/  FMNMX.NAN R4, R3.reuse, 1, PT ;  /* 0x3f80000003047809 */ /* 0x040fe20003820000 */
[----:B------:R-:W0:Y:S01]  /*d0f0*/  LDCU.64 UR4, c[0x0][0x388] ;  /* 0x00007100ff0477ac */ /* 0x000e220008000a00 */
[----:B------:R-:W-:Y:S01]  /*d100*/  FSETP.GEU.AND P0, PT, R3, RZ, PT ;  /* 0x000000ff0300720b */ /* 0x000fe20003f0e000 */
[----:B------:R-:W-:Y:S01]  /*d110*/  IMAD R52, R52, 0x3, RZ ;  /* 0x0000000334347824 */ /* 0x000fe200078e02ff */
[----:B------:R-:W-:Y:S01]  /*d120*/  FMNMX.NAN R3, R2, 1, PT ;  /* 0x3f80000002037809 */ /* 0x000fe20003820000 */
[----:B------:R-:W-:-:S04]  /*d130*/  FMUL R4, R4, 255 ;  /* 0x437f000004047820 */ /* 0x000fc80000400000 */
[----:B------:R-:W-:Y:S01]  /*d140*/  FMUL R5, R3, 255 ;  /* 0x437f000003057820 */ /* 0x000fe20000400000 */
[----:B------:R-:W-:Y:S02]  /*d150*/  FSEL R10, R4, RZ, P0 ;  /* 0x000000ff040a7208 */ /* 0x000fe40000000000 */
[----:B------:R-:W-:Y:S02]  /*d160*/  FMNMX.NAN R4, R0, 1, PT ;  /* 0x3f80000000047809 */ /* 0x000fe40003820000 */
[----:B------:R-:W-:Y:S02]  /*d170*/  FSETP.GEU.AND P0, PT, R2, RZ, PT ;  /* 0x000000ff0200720b */ /* 0x000fe40003f0e000 */
[----:B------:R-:W1:Y:S01]  /*d180*/  F2I.S64 R2, R10 ;  /* 0x0000000a00027311 */ /* 0x000e620000201900 */
[----:B------:R-:W-:Y:S01]  /*d190*/  FMUL R4, R4, 255 ;  /* 0x437f000004047820 */ /* 0x000fe20000400000 */
[----:B------:R-:W-:Y:S02]  /*d1a0*/  FSEL R6, R5, RZ, P0 ;  /* 0x000000ff05067208 */ /* 0x000fe40000000000 */
[----:B------:R-:W-:-:S04]  /*d1b0*/  FSETP.GEU.AND P0, PT, R0, RZ, PT ;  /* 0x000000ff0000720b */ /* 0x000fc80003f0e000 */
[----:B------:R-:W-:Y:S01]  /*d1c0*/  FSEL R8, R4, RZ, P0 ;  /* 0x000000ff04087208 */ /* 0x000fe20000000000 */
[----:B------:R-:W2:Y:S01]  /*d1d0*/  F2I.S64 R6, R6 ;  /* 0x0000000600067311 */ /* 0x000ea20000201900 */
[----:B0-----:R-:W-:-:S04]  /*d1e0*/  IADD3 R4, P0, PT, R52, UR4, RZ ;  /* 0x0000000434047c10 */ /* 0x001fc8000ff1e0ff */
[----:B------:R-:W-:-:S03]  /*d1f0*/  LEA.HI.X.SX32 R5, R52, UR5, 0x1, P0 ;  /* 0x0000000534057c11 */ /* 0x000fc600080f0eff */
[----:B------:R-:W0:Y:S02]  /*d200*/  F2I.S64 R8, R8 ;  /* 0x0000000800087311 */ /* 0x000e240000201900 */
[----:B-1----:R-:W-:Y:S01]  /*d210*/  STG.E.U8 desc[UR6][R4.64], R2 ;  /* 0x0000000204007986 */ /* 0x002fe2000c101106 */
[----:B--2---:R-:W-:-:S05]  /*d220*/  MOV R3, R6 ;  /* 0x0000000600037202 */ /* 0x004fca0000000f00 */
[----:B------:R-:W-:Y:S01]  /*d230*/  STG.E.U8 desc[UR6][R4.64+0x1], R3 ;  /* 0x0000010304007986 */ /* 0x000fe2000c101106 */
[----:B0-----:R-:W-:-:S05]  /*d240*/  MOV R7, R8 ;  /* 0x0000000800077202 */ /* 0x001fca0000000f00 */
[----:B------:R-:W-:Y:S01]  /*d250*/  STG.E.U8 desc[UR6][R4.64+0x2], R7 ;  /* 0x0000020704007986 */ /* 0x000fe2000c101106 */
[----:B------:R-:W-:Y:S05]  /*d260*/  EXIT ;  /* 0x000000000000794d */ /* 0x000fea0003800000 */
        .weak           $__internal_0_$__cuda_sm20_rcp_rn_f32_slowpath
        .type           $__internal_0_$__cuda_sm20_rcp_rn_f32_slowpath,@function
        .size           $__internal_0_$__cuda_sm20_rcp_rn_f32_slowpath,($__internal_1_$__cuda_sm20_sqrt_rn_f32_slowpath - $__internal_0_$__cuda_sm20_rcp_rn_f32_slowpath)
$__internal_0_$__cuda_sm20_rcp_rn_f32_slowpath:
[----:B------:R-:W-:-:S04]  /*d270*/  SHF.L.U32 R6, R0, 0x1, RZ ;  /* 0x0000000100067819 */ /* 0x000fc800000006ff */
[----:B------:R-:W-:-:S04]  /*d280*/  SHF.R.U32.HI R6, RZ, 0x18, R6 ;  /* 0x00000018ff067819 */ /* 0x000fc80000011606 */
[----:B------:R-:W-:-:S13]  /*d290*/  ISETP.NE.U32.AND P0, PT, R6, RZ, PT ;  /* 0x000000ff0600720c */ /* 0x000fda0003f05070 */
[----:B------:R-:W-:Y:S05]  /*d2a0*/  @P0 BRA `(.L_x_365) ;  /* 0x00000000002c0947 */ /* 0x000fea0003800000 */
[----:B------:R-:W-:-:S04]  /*d2b0*/  SHF.L.U32 R6, R0, 0x1, RZ ;  /* 0x0000000100067819 */ /* 0x000fc800000006ff */
[----:B------:R-:W-:-:S13]  /*d2c0*/  ISETP.NE.AND P0, PT, R6, RZ, PT ;  /* 0x000000ff0600720c */ /* 0x000fda0003f05270 */
[----:B------:R2:W3:Y:S01]  /*d2d0*/  @!P0 MUFU.RCP R6, R0 ;  /* 0x0000000000068308 */ /* 0x0004e20000001000 */
[----:B------:R-:W-:Y:S05]  /*d2e0*/  @!P0 BRA `(.L_x_366) ;  /* 0x0000000000a48947 */ /* 0x000fea0003800000 */
[----:B------:R-:W-:-:S04]  /*d2f0*/  FFMA R7, R0, 1.84467440737095516160e+19, RZ ;  /* 0x5f80000000077823 */ /* 0x000fc800000000ff */
[----:B--2---:R-:W3:Y:S02]  /*d300*/  MUFU.RCP R0, R7 ;  /* 0x0000000700007308 */ /* 0x004ee40000001000 */
[----:B---3--:R-:W-:-:S04]  /*d310*/  FFMA R6, R7, R0, -1 ;  /* 0xbf80000007067423 */ /* 0x008fc80000000000 */
[----:B------:R-:W-:-:S04]  /*d320*/  FADD.FTZ R13, -R6, -RZ ;  /* 0x800000ff060d7221 */ /* 0x000fc80000010100 */
[----:B------:R-:W-:-:S04]  /*d330*/  FFMA R0, R0, R13, R0 ;  /* 0x0000000d00007223 */ /* 0x000fc80000000000 */
[----:B------:R-:W-:Y:S01]  /*d340*/  FFMA R6, R0, 1.84467440737095516160e+19, RZ ;  /* 0x5f80000000067823 */ /* 0x000fe200000000ff */
[----:B------:R-:W-:Y:S06]  /*d350*/  BRA `(.L_x_366) ;  /* 0x0000000000887947 */ /* 0x000fec0003800000 */
.L_x_365:
[----:B------:R-:W-:-:S04]  /*d360*/  IADD3 R7, PT, PT, R6, -0xfd, RZ ;  /* 0xffffff0306077810 */ /* 0x000fc80007ffe0ff */
[----:B------:R-:W-:-:S13]  /*d370*/  ISETP.GT.U32.AND P0, PT, R7, 0x1, PT ;  /* 0x000000010700780c */ /* 0x000fda0003f04070 */
[----:B------:R-:W-:Y:S05]  /*d380*/  @P0 BRA `(.L_x_367) ;  /* 0x0000000000780947 */ /* 0x000fea0003800000 */
[----:B------:R-:W-:Y:S01]  /*d390*/  LOP3.LUT R10, R0, 0x7fffff, RZ, 0xc0, !PT ;  /* 0x007fffff000a7812 */ /* 0x000fe200078ec0ff */
[----:B------:R-:W-:-:S03]  /*d3a0*/  HFMA2 R18, -RZ, RZ, 0, 1.78813934326171875e-07 ;  /* 0x00000003ff127431 */ /* 0x000fc600000001ff */
[----:B------:R-:W-:-:S04]  /*d3b0*/  LOP3.LUT R10, R10, 0x3f800000, RZ, 0xfc, !PT ;  /* 0x3f8000000a0a7812 */ /* 0x000fc800078efcff */
[----:B------:R-:W0:Y:S01]  /*d3c0*/  MUFU.RCP R13, R10 ;  /* 0x0000000a000d7308 */ /* 0x000e220000001000 */
[----:B------:R-:W-:Y:S01]  /*d3d0*/  SHF.L.U32 R17, R18, R7, RZ ;  /* 0x0000000712117219 */ /* 0x000fe200000006ff */
[----:B0-----:R-:W-:-:S04]  /*d3e0*/  FFMA R14, R10, R13, -1 ;  /* 0xbf8000000a0e7423 */ /* 0x001fc8000000000d */
[----:B------:R-:W-:-:S04]  /*d3f0*/  FADD.FTZ R14, -R14, -RZ ;  /* 0x800000ff0e0e7221 */ /* 0x000fc80000010100 */
[CCC-:B------:R-:W-:Y:S01]  /*d400*/  FFMA.RM R15, R13.reuse, R14.reuse, R13.reuse ;  /* 0x0000000e0d0f7223 */ /* 0x1c0fe2000000400d */
[----:B------:R-:W-:-:S04]  /*d410*/  FFMA.RP R14, R13, R14, R13 ;  /* 0x0000000e0d0e7223 */ /* 0x000fc8000000800d */
[C---:B------:R-:W-:Y:S02]  /*d420*/  LOP3.LUT R13, R15.reuse, 0x7fffff, RZ, 0xc0, !PT ;  /* 0x007fffff0f0d7812 */ /* 0x040fe400078ec0ff */
[----:B------:R-:W-:Y:S02]  /*d430*/  FSETP.NEU.FTZ.AND P0, PT, R15, R14, PT ;  /* 0x0000000e0f00720b */ /* 0x000fe40003f1d000 */
[----:B------:R-:W-:Y:S02]  /*d440*/  LOP3.LUT R14, R13, 0x800000, RZ, 0xfc, !PT ;  /* 0x008000000d0e7812 */ /* 0x000fe400078efcff */
[----:B------:R-:W-:Y:S02]  /*d450*/  SEL R13, RZ, 0xffffffff, !P0 ;  /* 0xffffffffff0d7807 */ /* 0x000fe40004000000 */
[----:B------:R-:W-:Y:S02]  /*d460*/  LOP3.LUT R10, R17, R14, RZ, 0xc0, !PT ;  /* 0x0000000e110a7212 */ /* 0x000fe400078ec0ff */
[----:B------:R-:W-:-:S02]  /*d470*/  IADD3 R13, PT, PT, -R13, RZ, RZ ;  /* 0x000000ff0d0d7210 */ /* 0x000fc40007ffe1ff */
[-C--:B------:R-:W-:Y:S02]  /*d480*/  SHF.R.U32.HI R10, RZ, R7.reuse, R10 ;  /* 0x00000007ff0a7219 */ /* 0x080fe4000001160a */
[----:B------:R-:W-:Y:S02]  /*d490*/  LOP3.LUT P1, RZ, R13, R7, R14, 0xf8, !PT ;  /* 0x000000070dff7212 */ /* 0x000fe4000782f80e */
[C---:B------:R-:W-:Y:S02]  /*d4a0*/  LOP3.LUT P0, RZ, R10.reuse, 0x1, RZ, 0xc0, !PT ;  /* 0x000000010aff7812 */ /* 0x040fe4000780c0ff */
[----:B------:R-:W-:-:S04]  /*d4b0*/  LOP3.LUT P2, RZ, R10, 0x2, RZ, 0xc0, !PT ;  /* 0x000000020aff7812 */ /* 0x000fc8000784c0ff */
[----:B------:R-:W-:Y:S02]  /*d4c0*/  PLOP3.LUT P0, PT, P0, P1, P2, 0xe0, 0x0 ;  /* 0x000000000000781c */ /* 0x000fe40000703c20 */
[----:B------:R-:W-:Y:S02]  /*d4d0*/  LOP3.LUT P1, RZ, R0, 0x7fffff, RZ, 0xc0, !PT ;  /* 0x007fffff00ff7812 */ /* 0x000fe4000782c0ff */
[----:B------:R-:W-:-:S04]  /*d4e0*/  SEL R7, RZ, 0x1, !P0 ;  /* 0x00000001ff077807 */ /* 0x000fc80004000000 */
[----:B------:R-:W-:-:S04]  /*d4f0*/  IADD3 R7, PT, PT, -R7, RZ, RZ ;  /* 0x000000ff07077210 */ /* 0x000fc80007ffe1ff */
[----:B------:R-:W-:Y:S02]  /*d500*/  ISETP.GE.AND P0, PT, R7, RZ, PT ;  /* 0x000000ff0700720c */ /* 0x000fe40003f06270 */
[----:B------:R-:W-:-:S04]  /*d510*/  IADD3 R7, PT, PT, R6, -0xfc, RZ ;  /* 0xffffff0406077810 */ /* 0x000fc80007ffe0ff */
[----:B------:R-:W-:-:S07]  /*d520*/  SHF.R.U32.HI R7, RZ, R7, R14 ;  /* 0x00000007ff077219 */ /* 0x000fce000001160e */
[----:B------:R-:W-:-:S04]  /*d530*/  @!P0 IADD3 R7, PT, PT, R7, 0x1, RZ ;  /* 0x0000000107078810 */ /* 0x000fc80007ffe0ff */
[----:B------:R-:W-:-:S04]  /*d540*/  @!P1 SHF.L.U32 R7, R7, 0x1, RZ ;  /* 0x0000000107079819 */ /* 0x000fc800000006ff */
[----:B------:R-:W-:Y:S01]  /*d550*/  LOP3.LUT R6, R7, 0x80000000, R0, 0xf8, !PT ;  /* 0x8000000007067812 */ /* 0x000fe200078ef800 */
[----:B------:R-:W-:Y:S06]  /*d560*/  BRA `(.L_x_366) ;  /* 0x0000000000047947 */ /* 0x000fec0003800000 */
.L_x_367:
[----:B------:R0:W1:Y:S02]  /*d570*/  MUFU.RCP R6, R0 ;  /* 0x0000000000067308 */ /* 0x0000640000001000 */
.L_x_366:
[----:B0123--:R-:W-:Y:S02]  /*d580*/  MOV R0, R6 ;  /* 0x0000000600007202 */ /* 0x00ffe40000000f00 */
[----:B------:R-:W-:Y:S02]  /*d590*/  MOV R6, R16 ;  /* 0x0000001000067202 */ /* 0x000fe40000000f00 */
[----:B------:R-:W-:-:S04]  /*d5a0*/  MOV R7, 0x0 ;  /* 0x0000000000077802 */ /* 0x000fc80000000f00 */
[----:B------:R-:W-:Y:S05]  /*d5b0*/  RET.REL.NODEC R6 `(_Z13render_kernelP6float3Phiiiiiii) ;  /* 0xffffff2806907950 */ /* 0x000fea0003c3ffff */
        .weak           $__internal_1_$__cuda_sm20_sqrt_rn_f32_slowpath
        .type           $__internal_1_$__cuda_sm20_sqrt_rn_f32_slowpath,@function
        .size           $__internal_1_$__cuda_sm20_sqrt_rn_f32_slowpath,($__internal_2_$__cuda_sm3x_div_rn_noftz_f32_slowpath - $__internal_1_$__cuda_sm20_sqrt_rn_f32_slowpath)
$__internal_1_$__cuda_sm20_sqrt_rn_f32_slowpath:
[----:B------:R-:W-:-:S13]  /*d5c0*/  LOP3.LUT P0, RZ, R9, 0x7fffffff, RZ, 0xc0, !PT ;  /* 0x7fffffff09ff7812 */ /* 0x000fda000780c0ff */
[----:B------:R-:W-:Y:S01]  /*d5d0*/  @!P0 MOV R59, R9 ;  /* 0x00000009003b8202 */ /* 0x000fe20000000f00 */
[----:B------:R-:W-:Y:S06]  /*d5e0*/  @!P0 BRA `(.L_x_368) ;  /* 0x0000000000408947 */ /* 0x000fec0003800000 */
[----:B------:R-:W-:-:S13]  /*d5f0*/  FSETP.GEU.FTZ.AND P0, PT, R9, RZ, PT ;  /* 0x000000ff0900720b */ /* 0x000fda0003f1e000 */
[----:B------:R-:W-:Y:S01]  /*d600*/  @!P0 MOV R59, 0x7fffffff ;  /* 0x7fffffff003b8802 */ /* 0x000fe20000000f00 */
[----:B------:R-:W-:Y:S06]  /*d610*/  @!P0 BRA `(.L_x_368) ;  /* 0x0000000000348947 */ /* 0x000fec0003800000 */
[----:B------:R-:W-:-:S13]  /*d620*/  FSETP.GTU.FTZ.AND P0, PT, |R9|, +INF , PT ;  /* 0x7f8000000900780b */ /* 0x000fda0003f1c200 */
[----:B------:R-:W-:Y:S01]  /*d630*/  @P0 FADD.FTZ R59, R9, 1 ;  /* 0x3f800000093b0421 */ /* 0x000fe20000010000 */
[----:B------:R-:W-:Y:S06]  /*d640*/  @P0 BRA `(.L_x_368) ;  /* 0x0000000000280947 */ /* 0x000fec0003800000 */
[----:B------:R-:W-:-:S13]  /*d650*/  FSETP.NEU.FTZ.AND P0, PT, |R9|, +INF , PT ;  /* 0x7f8000000900780b */ /* 0x000fda0003f1d200 */
[----:B------:R-:W-:Y:S01]  /*d660*/  @P0 FFMA R57, R9, 1.84467440737095516160e+19, RZ ;  /* 0x5f80000009390823 */ /* 0x000fe200000000ff */
[----:B------:R-:W-:-:S03]  /*d670*/  @!P0 MOV R59, R9 ;  /* 0x00000009003b8202 */ /* 0x000fc60000000f00 */
[----:B------:R-:W0:Y:S02]  /*d680*/  @P0 MUFU.RSQ R55, R57 ;  /* 0x0000003900370308 */ /* 0x000e240000001400 */
[----:B0-----:R-:W-:Y:S01]  /*d690*/  @P0 FMUL.FTZ R58, R57, R55 ;  /* 0x00000037393a0220 */ /* 0x001fe20000410000 */
[----:B------:R-:W-:-:S03]  /*d6a0*/  @P0 FMUL.FTZ R55, R55, 0.5 ;  /* 0x3f00000037370820 */ /* 0x000fc60000410000 */
[----:B------:R-:W-:-:S04]  /*d6b0*/  @P0 FADD.FTZ R11, -R58, -RZ ;  /* 0x800000ff3a0b0221 */ /* 0x000fc80000010100 */
[----:B------:R-:W-:-:S04]  /*d6c0*/  @P0 FFMA R11, R58, R11, R57 ;  /* 0x0000000b3a0b0223 */ /* 0x000fc80000000039 */
[----:B------:R-:W-:-:S04]  /*d6d0*/  @P0 FFMA R11, R11, R55, R58 ;  /* 0x000000370b0b0223 */ /* 0x000fc8000000003a */
[----:B------:R-:W-:-:S07]  /*d6e0*/  @P0 FMUL.FTZ R59, R11, 2.3283064365386962891e-10 ;  /* 0x2f8000000b3b0820 */ /* 0x000fce0000410000 */
.L_x_368:
[----:B------:R-:W-:-:S04]  /*d6f0*/  HFMA2 R11, -RZ, RZ, 0, 0 ;  /* 0x00000000ff0b7431 */ /* 0x000fc800000001ff */
[----:B------:R-:W-:Y:S05]  /*d700*/  RET.REL.NODEC R10 `(_Z13render_kernelP6float3Phiiiiiii) ;  /* 0xffffff280a3c7950 */ /* 0x000fea0003c3ffff */
        .weak           $__internal_2_$__cuda_sm3x_div_rn_noftz_f32_slowpath
        .type           $__internal_2_$__cuda_sm3x_div_rn_noftz_f32_slowpath,@function
        .size           $__internal_2_$__cuda_sm3x_div_rn_noftz_f32_slowpath,(.L_x_383 - $__internal_2_$__cuda_sm3x_div_rn_noftz_f32_slowpath)
$__internal_2_$__cuda_sm3x_div_rn_noftz_f32_slowpath:
[----:B------:R-:W-:Y:S01]  /*d710*/  SHF.R.U32.HI R11, RZ, 0x17, R9 ;  /* 0x00000017ff0b7819 */ /* 0x000fe20000011609 */
[----:B------:R-:W-:Y:S01]  /*d720*/  BSSY.RECONVERGENT B0, `(.L_x_369) ;  /* 0x0000063000007945 */ /* 0x000fe20003800200 */
[----:B------:R-:W-:Y:S02]  /*d730*/  SHF.R.U32.HI R60, RZ, 0x17, R10 ;  /* 0x00000017ff3c7819 */ /* 0x000fe4000001160a */
[----:B------:R-:W-:Y:S02]  /*d740*/  LOP3.LUT R11, R11, 0xff, RZ, 0xc0, !PT ;  /* 0x000000ff0b0b7812 */ /* 0x000fe400078ec0ff */
[----:B------:R-:W-:Y:S02]  /*d750*/  LOP3.LUT R60, R60, 0xff, RZ, 0xc0, !PT ;  /* 0x000000ff3c3c7812 */ /* 0x000fe400078ec0ff */
[----:B------:R-:W-:Y:S02]  /*d760*/  IADD3 R59, PT, PT, R11, -0x1, RZ ;  /* 0xffffffff0b3b7810 */ /* 0x000fe40007ffe0ff */
[----:B------:R-:W-:-:S02]  /*d770*/  IADD3 R57, PT, PT, R60, -0x1, RZ ;  /* 0xffffffff3c397810 */ /* 0x000fc40007ffe0ff */
[----:B------:R-:W-:-:S04]  /*d780*/  ISETP.GT.U32.AND P2, PT, R59, 0xfd, PT ;  /* 0x000000fd3b00780c */ /* 0x000fc80003f44070 */
[----:B------:R-:W-:-:S13]  /*d790*/  ISETP.GT.U32.OR P2, PT, R57, 0xfd, P2 ;  /* 0x000000fd3900780c */ /* 0x000fda0001744470 */
[----:B------:R-:W-:Y:S01]  /*d7a0*/  @!P2 MOV R55, RZ ;  /* 0x000000ff0037a202 */ /* 0x000fe20000000f00 */
[----:B------:R-:W-:Y:S06]  /*d7b0*/  @!P2 BRA `(.L_x_370) ;  /* 0x00000000005ca947 */ /* 0x000fec0003800000 */
[----:B------:R-:W-:Y:S02]  /*d7c0*/  FSETP.GTU.FTZ.AND P2, PT, |R10|, +INF , PT ;  /* 0x7f8000000a00780b */ /* 0x000fe40003f5c200 */
[----:B------:R-:W-:-:S04]  /*d7d0*/  FSETP.GTU.FTZ.AND P3, PT, |R9|, +INF , PT ;  /* 0x7f8000000900780b */ /* 0x000fc80003f7c200 */
[----:B------:R-:W-:-:S13]  /*d7e0*/  PLOP3.LUT P2, PT, P2, P3, PT, 0xf8, 0x8f ;  /* 0x00000000008f781c */ /* 0x000fda0001747f70 */
[----:B------:R-:W-:Y:S05]  /*d7f0*/  @P2 BRA `(.L_x_371) ;  /* 0x0000000400502947 */ /* 0x000fea0003800000 */
[----:B------:R-:W-:-:S13]  /*d800*/  LOP3.LUT P2, RZ, R9, 0x7fffffff, R10, 0xc8, !PT ;  /* 0x7fffffff09ff7812 */ /* 0x000fda000784c80a */
[----:B------:R-:W-:Y:S05]  /*d810*/  @!P2 BRA `(.L_x_372) ;  /* 0x000000040040a947 */ /* 0x000fea0003800000 */
[C---:B------:R-:W-:Y:S02]  /*d820*/  FSETP.NEU.FTZ.AND P4, PT, |R10|.reuse, +INF , PT ;  /* 0x7f8000000a00780b */ /* 0x040fe40003f9d200 */
[----:B------:R-:W-:Y:S02]  /*d830*/  FSETP.NEU.FTZ.AND P3, PT, |R9|, +INF , PT ;  /* 0x7f8000000900780b */ /* 0x000fe40003f7d200 */
[----:B------:R-:W-:-:S11]  /*d840*/  FSETP.NEU.FTZ.AND P2, PT, |R10|, +INF , PT ;  /* 0x7f8000000a00780b */ /* 0x000fd60003f5d200 */
[----:B------:R-:W-:Y:S05]  /*d850*/  @!P3 BRA !P4, `(.L_x_372) ;  /* 0x000000040030b947 */ /* 0x000fea0006000000 */
[----:B------:R-:W-:-:S04]  /*d860*/  LOP3.LUT P4, RZ, R10, 0x7fffffff, RZ, 0xc0, !PT ;  /* 0x7fffffff0aff7812 */ /* 0x000fc8000788c0ff */
[----:B------:R-:W-:-:S13]  /*d870*/  PLOP3.LUT P4, PT, P3, P4, PT, 0x2f, 0xf2 ;  /* 0x0000000000f2781c */ /* 0x000fda0001f88577 */
[----:B------:R-:W-:Y:S05]  /*d880*/  @P4 BRA `(.L_x_373) ;  /* 0x00000004001c4947 */ /* 0x000fea0003800000 */
[----:B------:R-:W-:-:S04]  /*d890*/  LOP3.LUT P3, RZ, R9, 0x7fffffff, RZ, 0xc0, !PT ;  /* 0x7fffffff09ff7812 */ /* 0x000fc8000786c0ff */
[----:B------:R-:W-:-:S13]  /*d8a0*/  PLOP3.LUT P2, PT, P2, P3, PT, 0x2f, 0xf2 ;  /* 0x0000000000f2781c */ /* 0x000fda0001746577 */
[----:B------:R-:W-:Y:S05]  /*d8b0*/  @P2 BRA `(.L_x_374) ;  /* 0x0000000400042947 */ /* 0x000fea0003800000 */
[----:B------:R-:W-:Y:S02]  /*d8c0*/  ISETP.GE.AND P2, PT, R57, RZ, PT ;  /* 0x000000ff3900720c */ /* 0x000fe40003f46270 */
[----:B------:R-:W-:-:S11]  /*d8d0*/  ISETP.GE.AND P3, PT, R59, RZ, PT ;  /* 0x000000ff3b00720c */ /* 0x000fd60003f66270 */
[----:B------:R-:W-:Y:S01]  /*d8e0*/  @P2 MOV R55, RZ ;  /* 0x000000ff00372202 */ /* 0x000fe20000000f00 */
[----:B------:R-:W-:Y:S01]  /*d8f0*/  @!P2 FFMA R10, R10, 1.84467440737095516160e+19, RZ ;  /* 0x5f8000000a0aa823 */ /* 0x000fe200000000ff */
[----:B------:R-:W-:Y:S01]  /*d900*/  @!P2 MOV R55, 0xffffffc0 ;  /* 0xffffffc00037a802 */ /* 0x000fe20000000f00 */
[----:B------:R-:W-:-:S03]  /*d910*/  @!P3 FFMA R9, R9, 1.84467440737095516160e+19, RZ ;  /* 0x5f8000000909b823 */ /* 0x000fc600000000ff */
[----:B------:R-:W-:-:S07]  /*d920*/  @!P3 IADD3 R55, PT, PT, R55, 0x40, RZ ;  /* 0x000000403737b810 */ /* 0x000fce0007ffe0ff */
.L_x_370:
[----:B------:R-:W-:Y:S01]  /*d930*/  LEA R61, R11, 0xc0800000, 0x17 ;  /* 0xc08000000b3d7811 */ /* 0x000fe200078eb8ff */
[----:B------:R-:W-:Y:S01]  /*d940*/  BSSY.RECONVERGENT B1, `(.L_x_375) ;  /* 0x0000036000017945 */ /* 0x000fe20003800200 */
[----:B------:R-:W-:Y:S02]  /*d950*/  IADD3 R60, PT, PT, R60, -0x7f, RZ ;  /* 0xffffff813c3c7810 */ /* 0x000fe40007ffe0ff */
[----:B------:R-:W-:-:S04]  /*d960*/  IADD3 R61, PT, PT, -R61, R9, RZ ;  /* 0x000000093d3d7210 */ /* 0x000fc80007ffe1ff */
[----:B------:R-:W0:Y:S01]  /*d970*/  MUFU.RCP R59, R61 ;  /* 0x0000003d003b7308 */ /* 0x000e220000001000 */
[----:B------:R-:W-:-:S04]  /*d980*/  FADD.FTZ R57, -R61, -RZ ;  /* 0x800000ff3d397221 */ /* 0x000fc80000010100 */
[----:B0-----:R-:W-:-:S04]  /*d990*/  FFMA R9, R59, R57, 1 ;  /* 0x3f8000003b097423 */ /* 0x001fc80000000039 */
[----:B------:R-:W-:Y:S01]  /*d9a0*/  FFMA R59, R59, R9, R59 ;  /* 0x000000093b3b7223 */ /* 0x000fe2000000003b */
[C---:B------:R-:W-:Y:S01]  /*d9b0*/  IMAD R9, R60.reuse, -0x800000, R10 ;  /* 0xff8000003c097824 */ /* 0x040fe200078e020a */
[----:B------:R-:W-:-:S03]  /*d9c0*/  IADD3 R60, PT, PT, R60, 0x7f, -R11 ;  /* 0x0000007f3c3c7810 */ /* 0x000fc60007ffe80b */
[----:B------:R-:W-:Y:S01]  /*d9d0*/  FFMA R10, R9, R59, RZ ;  /* 0x0000003b090a7223 */ /* 0x000fe200000000ff */
[----:B------:R-:W-:-:S03]  /*d9e0*/  IADD3 R60, PT, PT, R60, R55, RZ ;  /* 0x000000373c3c7210 */ /* 0x000fc60007ffe0ff */
[----:B------:R-:W-:-:S04]  /*d9f0*/  FFMA R11, R57, R10, R9 ;  /* 0x0000000a390b7223 */ /* 0x000fc80000000009 */
[----:B------:R-:W-:-:S04]  /*da00*/  FFMA R10, R59, R11, R10 ;  /* 0x0000000b3b0a7223 */ /* 0x000fc8000000000a */
[----:B------:R-:W-:-:S04]  /*da10*/  FFMA R9, R57, R10, R9 ;  /* 0x0000000a39097223 */ /* 0x000fc80000000009 */
[----:B------:R-:W-:-:S05]  /*da20*/  FFMA R11, R59, R9, R10 ;  /* 0x000000093b0b7223 */ /* 0x000fca000000000a */
[----:B------:R-:W-:-:S04]  /*da30*/  SHF.R.U32.HI R55, RZ, 0x17, R11 ;  /* 0x00000017ff377819 */ /* 0x000fc8000001160b */
[----:B------:R-:W-:-:S04]  /*da40*/  LOP3.LUT R55, R55, 0xff, RZ, 0xc0, !PT ;  /* 0x000000ff37377812 */ /* 0x000fc800078ec0ff */
[----:B------:R-:W-:-:S04]  /*da50*/  IADD3 R55, PT, PT, R55, R60, RZ ;  /* 0x0000003c37377210 */ /* 0x000fc80007ffe0ff */
[----:B------:R-:W-:-:S04]  /*da60*/  IADD3 R57, PT, PT, R55, -0x1, RZ ;  /* 0xffffffff37397810 */ /* 0x000fc80007ffe0ff */
[----:B------:R-:W-:-:S13]  /*da70*/  ISETP.GE.U32.AND P2, PT, R57, 0xfe, PT ;  /* 0x000000fe3900780c */ /* 0x000fda0003f46070 */
[----:B------:R-:W-:Y:S05]  /*da80*/  @!P2 BRA `(.L_x_376) ;  /* 0x000000000080a947 */ /* 0x000fea0003800000 */
[----:B------:R-:W-:-:S13]  /*da90*/  ISETP.GT.AND P2, PT, R55, 0xfe, PT ;  /* 0x000000fe3700780c */ /* 0x000fda0003f44270 */
[----:B------:R-:W-:Y:S05]  /*daa0*/  @P2 BRA `(.L_x_377) ;  /* 0x00000000006c2947 */ /* 0x000fea0003800000 */
[----:B------:R-:W-:-:S13]  /*dab0*/  ISETP.GE.AND P2, PT, R55, 0x1, PT ;  /* 0x000000013700780c */ /* 0x000fda0003f46270 */
[----:B------:R-:W-:Y:S05]  /*dac0*/  @P2 BRA `(.L_x_378) ;  /* 0x0000000000742947 */ /* 0x000fea0003800000 */
[----:B------:R-:W-:Y:S02]  /*dad0*/  ISETP.GE.AND P2, PT, R55, -0x18, PT ;  /* 0xffffffe83700780c */ /* 0x000fe40003f46270 */
[----:B------:R-:W-:-:S11]  /*dae0*/  LOP3.LUT R11, R11, 0x80000000, RZ, 0xc0, !PT ;  /* 0x800000000b0b7812 */ /* 0x000fd600078ec0ff */
[----:B------:R-:W-:Y:S05]  /*daf0*/  @!P2 BRA `(.L_x_378) ;  /* 0x000000000068a947 */ /* 0x000fea0003800000 */
[CCC-:B------:R-:W-:Y:S01]  /*db00*/  FFMA.RP R57, R59.reuse, R9.reuse, R10.reuse ;  /* 0x000000093b397223 */ /* 0x1c0fe2000000800a */
[CCC-:B------:R-:W-:Y:S01]  /*db10*/  FFMA.RM R60, R59.reuse, R9.reuse, R10.reuse ;  /* 0x000000093b3c7223 */ /* 0x1c0fe2000000400a */
[----:B------:R-:W-:Y:S01]  /*db20*/  FFMA.RZ R9, R59, R9, R10 ;  /* 0x000000093b097223 */ /* 0x000fe2000000c00a */
[C---:B------:R-:W-:Y:S02]  /*db30*/  ISETP.NE.AND P3, PT, R55.reuse, RZ, PT ;  /* 0x000000ff3700720c */ /* 0x040fe40003f65270 */
[----:B------:R-:W-:Y:S02]  /*db40*/  ISETP.NE.AND P4, PT, R55, RZ, PT ;  /* 0x000000ff3700720c */ /* 0x000fe40003f85270 */
[----:B------:R-:W-:Y:S02]  /*db50*/  LOP3.LUT R9, R9, 0x7fffff, RZ, 0xc0, !PT ;  /* 0x007fffff09097812 */ /* 0x000fe400078ec0ff */
[----:B------:R-:W-:Y:S02]  /*db60*/  FSETP.NEU.FTZ.AND P2, PT, R57, R60, PT ;  /* 0x0000003c3900720b */ /* 0x000fe40003f5d000 */
[----:B------:R-:W-:-:S02]  /*db70*/  LOP3.LUT R10, R9, 0x800000, RZ, 0xfc, !PT ;  /* 0x00800000090a7812 */ /* 0x000fc400078efcff */
[C---:B------:R-:W-:Y:S02]  /*db80*/  IADD3 R9, PT, PT, R55.reuse, 0x20, RZ ;  /* 0x0000002037097810 */ /* 0x040fe40007ffe0ff */
[----:B------:R-:W-:Y:S02]  /*db90*/  IADD3 R55, PT, PT, -R55, RZ, RZ ;  /* 0x000000ff37377210 */ /* 0x000fe40007ffe1ff */
[----:B------:R-:W-:Y:S02]  /*dba0*/  SHF.L.U32 R9, R10, R9, RZ ;  /* 0x000000090a097219 */ /* 0x000fe400000006ff */
[----:B------:R-:W-:Y:S02]  /*dbb0*/  SEL R55, R55, RZ, P3 ;  /* 0x000000ff37377207 */ /* 0x000fe40001800000 */
[----:B------:R-:W-:Y:S02]  /*dbc0*/  ISETP.NE.AND P4, PT, R9, RZ, P4 ;  /* 0x000000ff0900720c */ /* 0x000fe40002785270 */
[----:B------:R-:W-:-:S02]  /*dbd0*/  SHF.R.U32.HI R60, RZ, R55, R10 ;  /* 0x00000037ff3c7219 */ /* 0x000fc4000001160a */
[----:B------:R-:W-:Y:S02]  /*dbe0*/  PLOP3.LUT P2, PT, P2, P4, PT, 0xf8, 0x8f ;  /* 0x00000000008f781c */ /* 0x000fe40001749f70 */
[----:B------:R-:W-:Y:S02]  /*dbf0*/  SHF.R.U32.HI R10, RZ, 0x1, R60 ;  /* 0x00000001ff0a7819 */ /* 0x000fe4000001163c */
[----:B------:R-:W-:-:S04]  /*dc00*/  SEL R9, RZ, 0x1, !P2 ;  /* 0x00000001ff097807 */ /* 0x000fc80005000000 */
[----:B------:R-:W-:-:S04]  /*dc10*/  LOP3.LUT R9, R9, 0x1, R10, 0xf8, !PT ;  /* 0x0000000109097812 */ /* 0x000fc800078ef80a */
[----:B------:R-:W-:-:S04]  /*dc20*/  LOP3.LUT R9, R9, R60, RZ, 0xc0, !PT ;  /* 0x0000003c09097212 */ /* 0x000fc800078ec0ff */
[----:B------:R-:W-:-:S04]  /*dc30*/  IADD3 R10, PT, PT, R10, R9, RZ ;  /* 0x000000090a0a7210 */ /* 0x000fc80007ffe0ff */
[----:B------:R-:W-:Y:S01]  /*dc40*/  LOP3.LUT R11, R10, R11, RZ, 0xfc, !PT ;  /* 0x0000000b0a0b7212 */ /* 0x000fe200078efcff */
[----:B------:R-:W-:Y:S06]  /*dc50*/  BRA `(.L_x_378) ;  /* 0x0000000000107947 */ /* 0x000fec0003800000 */
.L_x_377:
[----:B------:R-:W-:-:S04]  /*dc60*/  LOP3.LUT R11, R11, 0x80000000, RZ, 0xc0, !PT ;  /* 0x800000000b0b7812 */ /* 0x000fc800078ec0ff */
[----:B------:R-:W-:Y:S01]  /*dc70*/  LOP3.LUT R11, R11, 0x7f800000, RZ, 0xfc, !PT ;  /* 0x7f8000000b0b7812 */ /* 0x000fe200078efcff */
[----:B------:R-:W-:Y:S06]  /*dc80*/  BRA `(.L_x_378) ;  /* 0x0000000000047947 */ /* 0x000fec0003800000 */
.L_x_376:
[----:B------:R-:W-:-:S07]  /*dc90*/  LEA R11, R60, R11, 0x17 ;  /* 0x0000000b3c0b7211 */ /* 0x000fce00078eb8ff */
.L_x_378:
[----:B------:R-:W-:Y:S05]  /*dca0*/  BSYNC.RECONVERGENT B1 ;  /* 0x0000000000017941 */ /* 0x000fea0003800200 */
.L_x_375:
[----:B------:R-:W-:Y:S01]  /*dcb0*/  MOV R9, R11 ;  /* 0x0000000b00097202 */ /* 0x000fe20000000f00 */
[----:B------:R-:W-:Y:S06]  /*dcc0*/  BRA `(.L_x_379) ;  /* 0x0000000000207947 */ /* 0x000fec0003800000 */
.L_x_374:
[----:B------:R-:W-:-:S04]  /*dcd0*/  LOP3.LUT R9, R9, 0x80000000, R10, 0x48, !PT ;  /* 0x8000000009097812 */ /* 0x000fc800078e480a */
[----:B------:R-:W-:Y:S01]  /*dce0*/  LOP3.LUT R9, R9, 0x7f800000, RZ, 0xfc, !PT ;  /* 0x7f80000009097812 */ /* 0x000fe200078efcff */
[----:B------:R-:W-:Y:S06]  /*dcf0*/  BRA `(.L_x_379) ;  /* 0x0000000000147947 */ /* 0x000fec0003800000 */
.L_x_373:
[----:B------:R-:W-:Y:S01]  /*dd00*/  LOP3.LUT R9, R9, 0x80000000, R10, 0x48, !PT ;  /* 0x8000000009097812 */ /* 0x000fe200078e480a */
[----:B------:R-:W-:Y:S06]  /*dd10*/  BRA `(.L_x_379) ;  /* 0x00000000000c7947 */ /* 0x000fec0003800000 */
.L_x_372:
[----:B------:R-:W0:Y:S01]  /*dd20*/  MUFU.RSQ R9, -QNAN ;  /* 0xffc0000000097908 */ /* 0x000e220000001400 */
[----:B------:R-:W-:Y:S05]  /*dd30*/  BRA `(.L_x_379) ;  /* 0x0000000000047947 */ /* 0x000fea0003800000 */
.L_x_371:
[----:B------:R-:W-:-:S07]  /*dd40*/  FADD.FTZ R9, R10, R9 ;  /* 0x000000090a097221 */ /* 0x000fce0000010000 */
.L_x_379:
[----:B------:R-:W-:Y:S05]  /*dd50*/  BSYNC.RECONVERGENT B0 ;  /* 0x0000000000007941 */ /* 0x000fea0003800200 */
.L_x_369:
[----:B------:R-:W-:-:S04]  /*dd60*/  HFMA2 R59, -RZ, RZ, 0, 0 ;  /* 0x00000000ff3b7431 */ /* 0x000fc800000001ff */
[----:B0-----:R-:W-:Y:S05]  /*dd70*/  RET.REL.NODEC R58 `(_Z13render_kernelP6float3Phiiiiiii) ;  /* 0xffffff203aa07950 */ /* 0x001fea0003c3ffff */
.L_x_380:
[----:B------:R-:W-:-:S00]  /*dd80*/  BRA `(.L_x_380) ;  /* 0xfffffffc00fc7947 */ /* 0x000fc0000383ffff */
[----:B------:R-:W-:-:S00]  /*dd90*/  NOP ;  /* 0x0000000000007918 */ /* 0x000fc00000000000 */
        /* <DEDUP_REMOVED lines=14> */
.L_x_383:


//--------------------- .nv.shared.reserved.0     --------------------------
	.section	.nv.shared.reserved.0,"aw",@nobits
	.weak		__nv_reservedSMEM_offset_0_alias
	.size		__nv_reservedSMEM_offset_0_alias, 0, 64
	.other		__nv_reservedSMEM_offset_0_alias,@"STO_CUDA_RESERVED_SHARED STV_DEFAULT"
__nv_reservedSMEM_offset_0_alias:
	.zero		0
	.zero		64


//--------------------- .nv.constant0._Z13render_kernelP6float3Phiiiiiii --------------------------
	.section	.nv.constant0._Z13render_kernelP6float3Phiiiiiii,"a",@progbits
	.sectionflags	@""
	.align	4
.nv.constant0._Z13render_kernelP6float3Phiiiiiii:
	.zero		940


//--------------------- SYMBOLS --------------------------

	.type		.nv.reservedSmem.offset0,@object
	.size		.nv.reservedSmem.offset0,0x4
